	.target	sm_100

	.elftype	@"ET_EXEC"


//--------------------- .note.nv.tkinfo           --------------------------
	.section	.note.nv.tkinfo,"",@"SHT_NOTE"
	.sectionflags	@"SHF_NOTE_NV_TKINFO"
	.tkinfo
        /*0018*/ 	.word	0x00000081
        /*0030*/ 	.string	""
        /*0030*/ 	.string	"ptxas"
        /*0030*/ 	.string	"Cuda compilation tools, release 12.9, V12.9.86"
        /*0030*/ 	.string	"Build cuda_12.9.r12.9/compiler.36037853_0"
        /*0030*/ 	.string	"-regUsageLevel 10 -arch sm_100f -m 64 "



//--------------------- .note.nv.cuver            --------------------------
	.section	.note.nv.cuver,"",@"SHT_NOTE"
	.sectionflags	@"SHF_NOTE_NV_CUVER"
        /*0018*/ 	.short	0x0001
        /*001a*/ 	.short	0x0064
        /*001c*/ 	.short	0x0001
        /*001e*/ 	.short	0x0000
        /*0020*/ 	.short	0x0001
        /*0022*/ 	.short	0x0000


//--------------------- .nv.info                  --------------------------
	.section	.nv.info,"",@"SHT_CUDA_INFO"
	.align	4


	//----- nvinfo : EIATTR_REGCOUNT
	.align		4
        /*0000*/ 	.byte	0x04, 0x2f
        /*0002*/ 	.short	(.L_15 - .L_14)
	.align		4
.L_14:
        /*0004*/ 	.word	index@(_ZN9deep_gemm24sm100_fp8_gemm_1d1d_implILN4cute4UMMA5MajorE0ELS3_0ELj0ELj24576ELj1536ELj64ELj192ELj128ELj1ELj128ELj128ELj128ELj6ELj128ELj128ELj1ELb0ELj128ELNS_8GemmTypeE0ELb0EN7cutlass10bfloat16_tENS_16EpilogueIdentityEEEvPijjj14CUtensorMap_stS9_S9_S9_S9_)
        /*0008*/ 	.word	0x0000002f


	//----- nvinfo : EIATTR_FRAME_SIZE
	.align		4
.L_15:
        /*000c*/ 	.byte	0x04, 0x11
        /*000e*/ 	.short	(.L_17 - .L_16)
	.align		4
.L_16:
        /*0010*/ 	.word	index@($__internal_3_$__cuda_sm20_div_u16)
        /*0014*/ 	.word	0x00000000


	//----- nvinfo : EIATTR_FRAME_SIZE
	.align		4
.L_17:
        /*0018*/ 	.byte	0x04, 0x11
        /*001a*/ 	.short	(.L_19 - .L_18)
	.align		4
.L_18:
        /*001c*/ 	.word	index@($__internal_2_$__cuda_sm10x_tcgen05_guardrail_trap_unallocated_columns_being_dealloced)
        /*0020*/ 	.word	0x00000000


	//----- nvinfo : EIATTR_FRAME_SIZE
	.align		4
.L_19:
        /*0024*/ 	.byte	0x04, 0x11
        /*0026*/ 	.short	(.L_21 - .L_20)
	.align		4
.L_20:
        /*0028*/ 	.word	index@($__internal_1_$__cuda_sm10x_tcgen05_guardrail_trap_phase_invalid_during_alloc)
        /*002c*/ 	.word	0x00000000


	//----- nvinfo : EIATTR_FRAME_SIZE
	.align		4
.L_21:
        /*0030*/ 	.byte	0x04, 0x11
        /*0032*/ 	.short	(.L_23 - .L_22)
	.align		4
.L_22:
        /*0034*/ 	.word	index@($__internal_0_$__cuda_sm10x_tcgen05_guardrail_trap_col_being_dealloced_not_returned_by_alloc)
        /*0038*/ 	.word	0x00000000


	//----- nvinfo : EIATTR_FRAME_SIZE
	.align		4
.L_23:
        /*003c*/ 	.byte	0x04, 0x11
        /*003e*/ 	.short	(.L_25 - .L_24)
	.align		4
.L_24:
        /*0040*/ 	.word	index@(_ZN9deep_gemm24sm100_fp8_gemm_1d1d_implILN4cute4UMMA5MajorE0ELS3_0ELj0ELj24576ELj1536ELj64ELj192ELj128ELj1ELj128ELj128ELj128ELj6ELj128ELj128ELj1ELb0ELj128ELNS_8GemmTypeE0ELb0EN7cutlass10bfloat16_tENS_16EpilogueIdentityEEEvPijjj14CUtensorMap_stS9_S9_S9_S9_)
        /*0044*/ 	.word	0x00000000


	//----- nvinfo : EIATTR_MIN_STACK_SIZE
	.align		4
.L_25:
        /*0048*/ 	.byte	0x04, 0x12
        /*004a*/ 	.short	(.L_27 - .L_26)
	.align		4
.L_26:
        /*004c*/ 	.word	index@(_ZN9deep_gemm24sm100_fp8_gemm_1d1d_implILN4cute4UMMA5MajorE0ELS3_0ELj0ELj24576ELj1536ELj64ELj192ELj128ELj1ELj128ELj128ELj128ELj6ELj128ELj128ELj1ELb0ELj128ELNS_8GemmTypeE0ELb0EN7cutlass10bfloat16_tENS_16EpilogueIdentityEEEvPijjj14CUtensorMap_stS9_S9_S9_S9_)
        /*0050*/ 	.word	0x00000000
.L_27:


//--------------------- .nv.info._ZN9deep_gemm24sm100_fp8_gemm_1d1d_implILN4cute4UMMA5MajorE0ELS3_0ELj0ELj24576ELj1536ELj64ELj192ELj128ELj1ELj128ELj128ELj128ELj6ELj128ELj128ELj1ELb0ELj128ELNS_8GemmTypeE0ELb0EN7cutlass10bfloat16_tENS_16EpilogueIdentityEEEvPijjj14CUtensorMap_stS9_S9_S9_S9_ --------------------------
	.section	.nv.info._ZN9deep_gemm24sm100_fp8_gemm_1d1d_implILN4cute4UMMA5MajorE0ELS3_0ELj0ELj24576ELj1536ELj64ELj192ELj128ELj1ELj128ELj128ELj128ELj6ELj128ELj128ELj1ELb0ELj128ELNS_8GemmTypeE0ELb0EN7cutlass10bfloat16_tENS_16EpilogueIdentityEEEvPijjj14CUtensorMap_stS9_S9_S9_S9_,"",@"SHT_CUDA_INFO"
	.sectionflags	@""
	.align	4


	//----- nvinfo : EIATTR_CUDA_API_VERSION
	.align		4
        /*0000*/ 	.byte	0x04, 0x37
        /*0002*/ 	.short	(.L_29 - .L_28)
.L_28:
        /*0004*/ 	.word	0x00000081


	//----- nvinfo : EIATTR_KPARAM_INFO
	.align		4
.L_29:
        /*0008*/ 	.byte	0x04, 0x17
        /*000a*/ 	.short	(.L_31 - .L_30)
.L_30:
        /*000c*/ 	.word	0x00000000
        /*0010*/ 	.short	0x0008
        /*0012*/ 	.short	0x0240
        /*0014*/ 	.byte	0x00, 0xf0, 0x01, 0x02


	//----- nvinfo : EIATTR_KPARAM_INFO
	.align		4
.L_31:
        /*0018*/ 	.byte	0x04, 0x17
        /*001a*/ 	.short	(.L_33 - .L_32)
.L_32:
        /*001c*/ 	.word	0x00000000
        /*0020*/ 	.short	0x0007
        /*0022*/ 	.short	0x01c0
        /*0024*/ 	.byte	0x00, 0xf0, 0x01, 0x02


	//----- nvinfo : EIATTR_KPARAM_INFO
	.align		4
.L_33:
        /*0028*/ 	.byte	0x04, 0x17
        /*002a*/ 	.short	(.L_35 - .L_34)
.L_34:
        /*002c*/ 	.word	0x00000000
        /*0030*/ 	.short	0x0006
        /*0032*/ 	.short	0x0140
        /*0034*/ 	.byte	0x00, 0xf0, 0x01, 0x02


	//----- nvinfo : EIATTR_KPARAM_INFO
	.align		4
.L_35:
        /*0038*/ 	.byte	0x04, 0x17
        /*003a*/ 	.short	(.L_37 - .L_36)
.L_36:
        /*003c*/ 	.word	0x00000000
        /*0040*/ 	.short	0x0005
        /*0042*/ 	.short	0x00c0
        /*0044*/ 	.byte	0x00, 0xf0, 0x01, 0x02


	//----- nvinfo : EIATTR_KPARAM_INFO
	.align		4
.L_37:
        /*0048*/ 	.byte	0x04, 0x17
        /*004a*/ 	.short	(.L_39 - .L_38)
.L_38:
        /*004c*/ 	.word	0x00000000
        /*0050*/ 	.short	0x0004
        /*0052*/ 	.short	0x0040
        /*0054*/ 	.byte	0x00, 0xf0, 0x01, 0x02


	//----- nvinfo : EIATTR_KPARAM_INFO
	.align		4
.L_39:
        /*0058*/ 	.byte	0x04, 0x17
        /*005a*/ 	.short	(.L_41 - .L_40)
.L_40:
        /*005c*/ 	.word	0x00000000
        /*0060*/ 	.short	0x0003
        /*0062*/ 	.short	0x0010
        /*0064*/ 	.byte	0x00, 0xf0, 0x11, 0x00


	//----- nvinfo : EIATTR_KPARAM_INFO
	.align		4
.L_41:
        /*0068*/ 	.byte	0x04, 0x17
        /*006a*/ 	.short	(.L_43 - .L_42)
.L_42:
        /*006c*/ 	.word	0x00000000
        /*0070*/ 	.short	0x0002
        /*0072*/ 	.short	0x000c
        /*0074*/ 	.byte	0x00, 0xf0, 0x11, 0x00


	//----- nvinfo : EIATTR_KPARAM_INFO
	.align		4
.L_43:
        /*0078*/ 	.byte	0x04, 0x17
        /*007a*/ 	.short	(.L_45 - .L_44)
.L_44:
        /*007c*/ 	.word	0x00000000
        /*0080*/ 	.short	0x0001
        /*0082*/ 	.short	0x0008
        /*0084*/ 	.byte	0x00, 0xf0, 0x11, 0x00


	//----- nvinfo : EIATTR_KPARAM_INFO
	.align		4
.L_45:
        /*0088*/ 	.byte	0x04, 0x17
        /*008a*/ 	.short	(.L_47 - .L_46)
.L_46:
        /*008c*/ 	.word	0x00000000
        /*0090*/ 	.short	0x0000
        /*0092*/ 	.short	0x0000
        /*0094*/ 	.byte	0x00, 0xf5, 0x21, 0x00


	//----- nvinfo : EIATTR_AT_ENTRY_FRAGMENTS
	.align		4
.L_47:
        /*0098*/ 	.byte	0x04, 0x4f
        /*009a*/ 	.short	(.L_49 - .L_48)


	//   ....[0]....
.L_48:
        /*009c*/ 	.word	0x00000004


	//----- nvinfo : EIATTR_RESERVED_SMEM_USED
	.align		4
.L_49:
        /*00a0*/ 	.byte	0x01, 0x41
	.zero		2


	//----- nvinfo : EIATTR_SPARSE_MMA_MASK
	.align		4
        /*00a4*/ 	.byte	0x03, 0x50
        /*00a6*/ 	.short	0x0000


	//----- nvinfo : EIATTR_TCGEN05_1CTA_USED
	.align		4
        /*00a8*/ 	.byte	0x01, 0x51
	.zero		2


	//----- nvinfo : EIATTR_MAXREG_COUNT
	.align		4
        /*00ac*/ 	.byte	0x03, 0x1b
        /*00ae*/ 	.short	0x00ff


	//----- nvinfo : EIATTR_NUM_BARRIERS
	.align		4
        /*00b0*/ 	.byte	0x02, 0x4c
        /*00b2*/ 	.byte	0x09
	.zero		1


	//----- nvinfo : EIATTR_INT_WARP_WIDE_INSTR_OFFSETS
	.align		4
        /*00b4*/ 	.byte	0x04, 0x31
        /*00b6*/ 	.short	(.L_51 - .L_50)


	//   ....[0]....
.L_50:
        /*00b8*/ 	.word	0x000045b0


	//   ....[1]....
        /*00bc*/ 	.word	0x000045d0


	//----- nvinfo : EIATTR_COOP_GROUP_MASK_REGIDS
	.align		4
.L_51:
        /*00c0*/ 	.byte	0x04, 0x29
        /*00c2*/ 	.short	(.L_53 - .L_52)


	//   ....[0]....
.L_52:
        /*00c4*/ 	.word	0xffffffff


	//   ....[1]....
        /*00c8*/ 	.word	0xffffffff


	//   ....[2]....
        /*00cc*/ 	.word	0xffffffff


	//   ....[3]....
        /*00d0*/ 	.word	0xffffffff


	//   ....[4]....
        /*00d4*/ 	.word	0xffffffff


	//   ....[5]....
        /*00d8*/ 	.word	0xffffffff


	//   ....[6]....
        /*00dc*/ 	.word	0xffffffff


	//   ....[7]....
        /*00e0*/ 	.word	0xffffffff


	//   ....[8]....
        /*00e4*/ 	.word	0xffffffff


	//   ....[9]....
        /*00e8*/ 	.word	0xffffffff


	//   ....[10]....
        /*00ec*/ 	.word	0xffffffff


	//   ....[11]....
        /*00f0*/ 	.word	0xffffffff


	//   ....[12]....
        /*00f4*/ 	.word	0xffffffff


	//   ....[13]....
        /*00f8*/ 	.word	0xffffffff


	//----- nvinfo : EIATTR_COOP_GROUP_INSTR_OFFSETS
	.align		4
.L_53:
        /*00fc*/ 	.byte	0x04, 0x28
        /*00fe*/ 	.short	(.L_55 - .L_54)


	//   ....[0]....
.L_54:
        /*0100*/ 	.word	0x00000030


	//   ....[1]....
        /*0104*/ 	.word	0x000004d0


	//   ....[2]....
        /*0108*/ 	.word	0x00000790


	//   ....[3]....
        /*010c*/ 	.word	0x00000b90


	//   ....[4]....
        /*0110*/ 	.word	0x00000c60


	//   ....[5]....
        /*0114*/ 	.word	0x00000d20


	//   ....[6]....
        /*0118*/ 	.word	0x00001330


	//   ....[7]....
        /*011c*/ 	.word	0x00001350


	//   ....[8]....
        /*0120*/ 	.word	0x00001370


	//   ....[9]....
        /*0124*/ 	.word	0x000015c0


	//   ....[10]....
        /*0128*/ 	.word	0x000015f0


	//   ....[11]....
        /*012c*/ 	.word	0x00001610


	//   ....[12]....
        /*0130*/ 	.word	0x000044d0


	//   ....[13]....
        /*0134*/ 	.word	0x00004690


	//----- nvinfo : EIATTR_VRC_CTA_INIT_COUNT
	.align		4
.L_55:
        /*0138*/ 	.byte	0x02, 0x4a
        /*013a*/ 	.byte	0x80
	.zero		1


	//----- nvinfo : EIATTR_MBARRIER_INSTR_OFFSETS
	.align		4
        /*013c*/ 	.byte	0x04, 0x39
        /*013e*/ 	.short	(.L_57 - .L_56)


	//   ....[0]....
.L_56:
        /*0140*/ 	.word	0x00000330
        /*0144*/ 	.word	0x000000ff
        /*0148*/ 	.word	0x00036400
        /*014c*/ 	.short	0x0100
        /*014e*/ 	.byte	0x05
	.zero		1


	//   ....[1]....
        /*0150*/ 	.word	0x00000340
        /*0154*/ 	.word	0x000000ff
        /*0158*/ 	.word	0x00036430
        /*015c*/ 	.short	0x0100
        /*015e*/ 	.byte	0x05
	.zero		1


	//   ....[2]....
        /*0160*/ 	.word	0x00000350
        /*0164*/ 	.word	0x000000ff
        /*0168*/ 	.word	0x00036460
        /*016c*/ 	.short	0x0100
        /*016e*/ 	.byte	0x05
	.zero		1


	//   ....[3]....
        /*0170*/ 	.word	0x00000360
        /*0174*/ 	.word	0x000000ff
        /*0178*/ 	.word	0x00036408
        /*017c*/ 	.short	0x0100
        /*017e*/ 	.byte	0x05
	.zero		1


	//   ....[4]....
        /*0180*/ 	.word	0x00000370
        /*0184*/ 	.word	0x000000ff
        /*0188*/ 	.word	0x00036438
        /*018c*/ 	.short	0x0100
        /*018e*/ 	.byte	0x05
	.zero		1


	//   ....[5]....
        /*0190*/ 	.word	0x00000380
        /*0194*/ 	.word	0x000000ff
        /*0198*/ 	.word	0x00036468
        /*019c*/ 	.short	0x0100
        /*019e*/ 	.byte	0x05
	.zero		1


	//   ....[6]....
        /*01a0*/ 	.word	0x00000390
        /*01a4*/ 	.word	0x000000ff
        /*01a8*/ 	.word	0x00036410
        /*01ac*/ 	.short	0x0100
        /*01ae*/ 	.byte	0x05
	.zero		1


	//   ....[7]....
        /*01b0*/ 	.word	0x000003a0
        /*01b4*/ 	.word	0x000000ff
        /*01b8*/ 	.word	0x00036440
        /*01bc*/ 	.short	0x0100
        /*01be*/ 	.byte	0x05
	.zero		1


	//   ....[8]....
        /*01c0*/ 	.word	0x000003b0
        /*01c4*/ 	.word	0x000000ff
        /*01c8*/ 	.word	0x00036470
        /*01cc*/ 	.short	0x0100
        /*01ce*/ 	.byte	0x05
	.zero		1


	//   ....[9]....
        /*01d0*/ 	.word	0x000003c0
        /*01d4*/ 	.word	0x000000ff
        /*01d8*/ 	.word	0x00036418
        /*01dc*/ 	.short	0x0100
        /*01de*/ 	.byte	0x05
	.zero		1


	//   ....[10]....
        /*01e0*/ 	.word	0x000003d0
        /*01e4*/ 	.word	0x000000ff
        /*01e8*/ 	.word	0x00036448
        /*01ec*/ 	.short	0x0100
        /*01ee*/ 	.byte	0x05
	.zero		1


	//   ....[11]....
        /*01f0*/ 	.word	0x000003e0
        /*01f4*/ 	.word	0x000000ff
        /*01f8*/ 	.word	0x00036478
        /*01fc*/ 	.short	0x0100
        /*01fe*/ 	.byte	0x05
	.zero		1


	//   ....[12]....
        /*0200*/ 	.word	0x000003f0
        /*0204*/ 	.word	0x000000ff
        /*0208*/ 	.word	0x00036420
        /*020c*/ 	.short	0x0100
        /*020e*/ 	.byte	0x05
	.zero		1


	//   ....[13]....
        /*0210*/ 	.word	0x00000400
        /*0214*/ 	.word	0x000000ff
        /*0218*/ 	.word	0x00036450
        /*021c*/ 	.short	0x0100
        /*021e*/ 	.byte	0x05
	.zero		1


	//   ....[14]....
        /*0220*/ 	.word	0x00000410
        /*0224*/ 	.word	0x000000ff
        /*0228*/ 	.word	0x00036480
        /*022c*/ 	.short	0x0100
        /*022e*/ 	.byte	0x05
	.zero		1


	//   ....[15]....
        /*0230*/ 	.word	0x00000420
        /*0234*/ 	.word	0x000000ff
        /*0238*/ 	.word	0x00036428
        /*023c*/ 	.short	0x0100
        /*023e*/ 	.byte	0x05
	.zero		1


	//   ....[16]....
        /*0240*/ 	.word	0x00000430
        /*0244*/ 	.word	0x000000ff
        /*0248*/ 	.word	0x00036458
        /*024c*/ 	.short	0x0100
        /*024e*/ 	.byte	0x05
	.zero		1


	//   ....[17]....
        /*0250*/ 	.word	0x00000440
        /*0254*/ 	.word	0x000000ff
        /*0258*/ 	.word	0x00036488
        /*025c*/ 	.short	0x0100
        /*025e*/ 	.byte	0x05
	.zero		1


	//   ....[18]....
        /*0260*/ 	.word	0x00000450
        /*0264*/ 	.word	0x000000ff
        /*0268*/ 	.word	0x00036490
        /*026c*/ 	.short	0x0100
        /*026e*/ 	.byte	0x05
	.zero		1


	//   ....[19]....
        /*0270*/ 	.word	0x00000460
        /*0274*/ 	.word	0x000000ff
        /*0278*/ 	.word	0x000364a0
        /*027c*/ 	.short	0x0100
        /*027e*/ 	.byte	0x05
	.zero		1


	//   ....[20]....
        /*0280*/ 	.word	0x00000470
        /*0284*/ 	.word	0x000000ff
        /*0288*/ 	.word	0x00036498
        /*028c*/ 	.short	0x0100
        /*028e*/ 	.byte	0x05
	.zero		1


	//   ....[21]....
        /*0290*/ 	.word	0x00000480
        /*0294*/ 	.word	0x000000ff
        /*0298*/ 	.word	0x000364a8
        /*029c*/ 	.short	0x0100
        /*029e*/ 	.byte	0x05
	.zero		1


	//   ....[22]....
        /*02a0*/ 	.word	0x00000a70
        /*02a4*/ 	.word	0x00000002
        /*02a8*/ 	.word	0x00036400
        /*02ac*/ 	.short	0x010a
        /*02ae*/ 	.byte	0xff
	.zero		1


	//   ....[23]....
        /*02b0*/ 	.word	0x00000e10
        /*02b4*/ 	.word	0x00000002
        /*02b8*/ 	.word	0x00000000
        /*02bc*/ 	.short	0x0101
        /*02be*/ 	.byte	0xff
	.zero		1


	//   ....[24]....
        /*02c0*/ 	.word	0x00001120
        /*02c4*/ 	.word	0x00000000
        /*02c8*/ 	.word	0x000364a0
        /*02cc*/ 	.short	0x010a
        /*02ce*/ 	.byte	0x08
	.zero		1


	//   ....[25]....
        /*02d0*/ 	.word	0x000011c0
        /*02d4*/ 	.word	0x000000ff
        /*02d8*/ 	.word	0x00036460
        /*02dc*/ 	.short	0x010a
        /*02de*/ 	.byte	0x0d
	.zero		1


	//   ....[26]....
        /*02e0*/ 	.word	0x00001590
        /*02e4*/ 	.word	0x000000ff
        /*02e8*/ 	.word	0x00036460
        /*02ec*/ 	.short	0x010a
        /*02ee*/ 	.byte	0x09
	.zero		1


	//   ....[27]....
        /*02f0*/ 	.word	0x00001af0
        /*02f4*/ 	.word	0x00000000
        /*02f8*/ 	.word	0x00036430
        /*02fc*/ 	.short	0x010a
        /*02fe*/ 	.byte	0xff
	.zero		1


	//   ....[28]....
        /*0300*/ 	.word	0x00001e80
        /*0304*/ 	.word	0x00000000
        /*0308*/ 	.word	0x00036438
        /*030c*/ 	.short	0x010a
        /*030e*/ 	.byte	0xff
	.zero		1


	//   ....[29]....
        /*0310*/ 	.word	0x00001ff0
        /*0314*/ 	.word	0x00000000
        /*0318*/ 	.word	0x00036440
        /*031c*/ 	.short	0x010a
        /*031e*/ 	.byte	0xff
	.zero		1


	//   ....[30]....
        /*0320*/ 	.word	0x00002150
        /*0324*/ 	.word	0x00000000
        /*0328*/ 	.word	0x00036448
        /*032c*/ 	.short	0x010a
        /*032e*/ 	.byte	0xff
	.zero		1


	//   ....[31]....
        /*0330*/ 	.word	0x000022b0
        /*0334*/ 	.word	0x00000000
        /*0338*/ 	.word	0x00036450
        /*033c*/ 	.short	0x010a
        /*033e*/ 	.byte	0xff
	.zero		1


	//   ....[32]....
        /*0340*/ 	.word	0x000024f0
        /*0344*/ 	.word	0x00000000
        /*0348*/ 	.word	0x00036458
        /*034c*/ 	.short	0x010a
        /*034e*/ 	.byte	0xff
	.zero		1


	//   ....[33]....
        /*0350*/ 	.word	0x00002630
        /*0354*/ 	.word	0x00000000
        /*0358*/ 	.word	0x00036430
        /*035c*/ 	.short	0x010a
        /*035e*/ 	.byte	0xff
	.zero		1


	//   ....[34]....
        /*0360*/ 	.word	0x00002760
        /*0364*/ 	.word	0x00000000
        /*0368*/ 	.word	0x00036438
        /*036c*/ 	.short	0x010a
        /*036e*/ 	.byte	0xff
	.zero		1


	//   ....[35]....
        /*0370*/ 	.word	0x00002890
        /*0374*/ 	.word	0x00000000
        /*0378*/ 	.word	0x00036440
        /*037c*/ 	.short	0x010a
        /*037e*/ 	.byte	0xff
	.zero		1


	//   ....[36]....
        /*0380*/ 	.word	0x00002ab0
        /*0384*/ 	.word	0x00000000
        /*0388*/ 	.word	0x00036448
        /*038c*/ 	.short	0x010a
        /*038e*/ 	.byte	0xff
	.zero		1


	//   ....[37]....
        /*0390*/ 	.word	0x00002be0
        /*0394*/ 	.word	0x00000000
        /*0398*/ 	.word	0x00036450
        /*039c*/ 	.short	0x010a
        /*039e*/ 	.byte	0xff
	.zero		1


	//   ....[38]....
        /*03a0*/ 	.word	0x00002d10
        /*03a4*/ 	.word	0x00000000
        /*03a8*/ 	.word	0x00036458
        /*03ac*/ 	.short	0x010a
        /*03ae*/ 	.byte	0xff
	.zero		1


	//   ....[39]....
        /*03b0*/ 	.word	0x00003200
        /*03b4*/ 	.word	0x00000002
        /*03b8*/ 	.word	0x00036490
        /*03bc*/ 	.short	0x010a
        /*03be*/ 	.byte	0xff
	.zero		1


	//   ....[40]....
        /*03c0*/ 	.word	0x00004330
        /*03c4*/ 	.word	0x00000002
        /*03c8*/ 	.word	0x00000000
        /*03cc*/ 	.short	0x0101
        /*03ce*/ 	.byte	0xff
	.zero		1


	//   ....[41]....
        /*03d0*/ 	.word	0x000046c0
        /*03d4*/ 	.word	0x00000002
        /*03d8*/ 	.word	0x00036400
        /*03dc*/ 	.short	0x010a
        /*03de*/ 	.byte	0xff
	.zero		1


	//   ....[42]....
        /*03e0*/ 	.word	0x00004740
        /*03e4*/ 	.word	0x00000000
        /*03e8*/ 	.word	0x000364a0
        /*03ec*/ 	.short	0x010a
        /*03ee*/ 	.byte	0xff
	.zero		1


	//   ....[43]....
        /*03f0*/ 	.word	0x000047b0
        /*03f4*/ 	.word	0x00000002
        /*03f8*/ 	.word	0x00036460
        /*03fc*/ 	.short	0x010a
        /*03fe*/ 	.byte	0xff
	.zero		1


	//   ....[44]....
        /*0400*/ 	.word	0x00004820
        /*0404*/ 	.word	0x00000002
        /*0408*/ 	.word	0x00036460
        /*040c*/ 	.short	0x010a
        /*040e*/ 	.byte	0xff
	.zero		1


	//   ....[45]....
        /*0410*/ 	.word	0x00004890
        /*0414*/ 	.word	0x00000000
        /*0418*/ 	.word	0x00036430
        /*041c*/ 	.short	0x010a
        /*041e*/ 	.byte	0xff
	.zero		1


	//   ....[46]....
        /*0420*/ 	.word	0x00004900
        /*0424*/ 	.word	0x00000000
        /*0428*/ 	.word	0x00036438
        /*042c*/ 	.short	0x010a
        /*042e*/ 	.byte	0xff
	.zero		1


	//   ....[47]....
        /*0430*/ 	.word	0x00004970
        /*0434*/ 	.word	0x00000000
        /*0438*/ 	.word	0x00036440
        /*043c*/ 	.short	0x010a
        /*043e*/ 	.byte	0xff
	.zero		1


	//   ....[48]....
        /*0440*/ 	.word	0x000049e0
        /*0444*/ 	.word	0x00000000
        /*0448*/ 	.word	0x00036448
        /*044c*/ 	.short	0x010a
        /*044e*/ 	.byte	0xff
	.zero		1


	//   ....[49]....
        /*0450*/ 	.word	0x00004a50
        /*0454*/ 	.word	0x00000000
        /*0458*/ 	.word	0x00036450
        /*045c*/ 	.short	0x010a
        /*045e*/ 	.byte	0xff
	.zero		1


	//   ....[50]....
        /*0460*/ 	.word	0x00004ac0
        /*0464*/ 	.word	0x00000000
        /*0468*/ 	.word	0x00036458
        /*046c*/ 	.short	0x010a
        /*046e*/ 	.byte	0xff
	.zero		1


	//   ....[51]....
        /*0470*/ 	.word	0x00004b10
        /*0474*/ 	.word	0x00000000
        /*0478*/ 	.word	0x00036430
        /*047c*/ 	.short	0x010a
        /*047e*/ 	.byte	0xff
	.zero		1


	//   ....[52]....
        /*0480*/ 	.word	0x00004b60
        /*0484*/ 	.word	0x00000000
        /*0488*/ 	.word	0x00036438
        /*048c*/ 	.short	0x010a
        /*048e*/ 	.byte	0xff
	.zero		1


	//   ....[53]....
        /*0490*/ 	.word	0x00004bb0
        /*0494*/ 	.word	0x00000000
        /*0498*/ 	.word	0x00036440
        /*049c*/ 	.short	0x010a
        /*049e*/ 	.byte	0xff
	.zero		1


	//   ....[54]....
        /*04a0*/ 	.word	0x00004c00
        /*04a4*/ 	.word	0x00000000
        /*04a8*/ 	.word	0x00036448
        /*04ac*/ 	.short	0x010a
        /*04ae*/ 	.byte	0xff
	.zero		1


	//   ....[55]....
        /*04b0*/ 	.word	0x00004c50
        /*04b4*/ 	.word	0x00000000
        /*04b8*/ 	.word	0x00036450
        /*04bc*/ 	.short	0x010a
        /*04be*/ 	.byte	0xff
	.zero		1


	//   ....[56]....
        /*04c0*/ 	.word	0x00004ca0
        /*04c4*/ 	.word	0x00000000
        /*04c8*/ 	.word	0x00036458
        /*04cc*/ 	.short	0x010a
        /*04ce*/ 	.byte	0xff
	.zero		1


	//   ....[57]....
        /*04d0*/ 	.word	0x00004d00
        /*04d4*/ 	.word	0x00000002
        /*04d8*/ 	.word	0x00036490
        /*04dc*/ 	.short	0x010a
        /*04de*/ 	.byte	0xff
	.zero		1


	//----- nvinfo : EIATTR_NUM_MBARRIERS
	.align		4
.L_57:
        /*04e0*/ 	.byte	0x03, 0x38
        /*04e2*/ 	.short	0x0016


	//----- nvinfo : EIATTR_EXIT_INSTR_OFFSETS
	.align		4
        /*04e4*/ 	.byte	0x04, 0x1c
        /*04e6*/ 	.short	(.L_59 - .L_58)


	//   ....[0]....
.L_58:
        /*04e8*/ 	.word	0x00000890


	//   ....[1]....
        /*04ec*/ 	.word	0x00000e60


	//   ....[2]....
        /*04f0*/ 	.word	0x00000f70


	//   ....[3]....
        /*04f4*/ 	.word	0x00001910


	//   ....[4]....
        /*04f8*/ 	.word	0x00001980


	//   ....[5]....
        /*04fc*/ 	.word	0x00002e60


	//   ....[6]....
        /*0500*/ 	.word	0x00002ec0


	//   ....[7]....
        /*0504*/ 	.word	0x000044b0


	//   ....[8]....
        /*0508*/ 	.word	0x000046a0


	//----- nvinfo : EIATTR_MAX_THREADS
	.align		4
.L_59:
        /*050c*/ 	.byte	0x04, 0x05
        /*050e*/ 	.short	(.L_61 - .L_60)
.L_60:
        /*0510*/ 	.word	0x00000100
        /*0514*/ 	.word	0x00000001
        /*0518*/ 	.word	0x00000001


	//----- nvinfo : EIATTR_CRS_STACK_SIZE
	.align		4
.L_61:
        /*051c*/ 	.byte	0x04, 0x1e
        /*051e*/ 	.short	(.L_63 - .L_62)
.L_62:
        /*0520*/ 	.word	0x00000000


	//----- nvinfo : EIATTR_CBANK_PARAM_SIZE
	.align		4
.L_63:
        /*0524*/ 	.byte	0x03, 0x19
        /*0526*/ 	.short	0x02c0


	//----- nvinfo : EIATTR_PARAM_CBANK
	.align		4
        /*0528*/ 	.byte	0x04, 0x0a
        /*052a*/ 	.short	(.L_65 - .L_64)
	.align		4
.L_64:
        /*052c*/ 	.word	index@(.nv.constant0._ZN9deep_gemm24sm100_fp8_gemm_1d1d_implILN4cute4UMMA5MajorE0ELS3_0ELj0ELj24576ELj1536ELj64ELj192ELj128ELj1ELj128ELj128ELj128ELj6ELj128ELj128ELj1ELb0ELj128ELNS_8GemmTypeE0ELb0EN7cutlass10bfloat16_tENS_16EpilogueIdentityEEEvPijjj14CUtensorMap_stS9_S9_S9_S9_)
        /*0530*/ 	.short	0x0380
        /*0532*/ 	.short	0x02c0


	//----- nvinfo : EIATTR_SW_WAR
	.align		4
.L_65:
        /*0534*/ 	.byte	0x04, 0x36
        /*0536*/ 	.short	(.L_67 - .L_66)
.L_66:
        /*0538*/ 	.word	0x00000008
.L_67:


//--------------------- .nv.compat                --------------------------
	.section	.nv.compat,"",@"SHT_CUDA_COMPAT_INFO"
	.align	4
        /*0000*/ 	.byte	0x02, 0x02, 0x02, 0x00, 0x02, 0x05, 0x05, 0x00, 0x02, 0x03, 0x01, 0x00, 0x02, 0x06, 0x01, 0x00


//--------------------- .nv.callgraph             --------------------------
	.section	.nv.callgraph,"",@"SHT_CUDA_CALLGRAPH"
	.align	4
	.sectionentsize	8
	.align		4
        /*0000*/ 	.word	0x00000000
	.align		4
        /*0004*/ 	.word	0xffffffff
	.align		4
        /*0008*/ 	.word	0x00000000
	.align		4
        /*000c*/ 	.word	0xfffffffe
	.align		4
        /*0010*/ 	.word	0x00000000
	.align		4
        /*0014*/ 	.word	0xfffffffd
	.align		4
        /*0018*/ 	.word	0x00000000
	.align		4
        /*001c*/ 	.word	0xfffffffc


//--------------------- .nv.constant4             --------------------------
	.section	.nv.constant4,"a",@progbits
	.align	8
	.align		8
.nv.constant4:
        /*0000*/ 	.dword	_ZN45_INTERNAL_ac6aa047_9_kernel_cu_be6d236f_944964cuda3std3__45__cpo5beginE
	.align		8
        /*0008*/ 	.dword	_ZN45_INTERNAL_ac6aa047_9_kernel_cu_be6d236f_944964cuda3std3__45__cpo3endE
	.align		8
        /*0010*/ 	.dword	_ZN45_INTERNAL_ac6aa047_9_kernel_cu_be6d236f_944964cuda3std3__45__cpo6cbeginE
	.align		8
        /*0018*/ 	.dword	_ZN45_INTERNAL_ac6aa047_9_kernel_cu_be6d236f_944964cuda3std3__45__cpo4cendE
	.align		8
        /*0020*/ 	.dword	_ZN45_INTERNAL_ac6aa047_9_kernel_cu_be6d236f_944964cuda3std3__447_GLOBAL__N__ac6aa047_9_kernel_cu_be6d236f_944966ignoreE
	.align		8
        /*0028*/ 	.dword	_ZN45_INTERNAL_ac6aa047_9_kernel_cu_be6d236f_944964cuda3std3__419piecewise_constructE
	.align		8
        /*0030*/ 	.dword	_ZN45_INTERNAL_ac6aa047_9_kernel_cu_be6d236f_944964cuda3std3__48in_placeE
	.align		8
        /*0038*/ 	.dword	_ZN45_INTERNAL_ac6aa047_9_kernel_cu_be6d236f_944964cuda3std6ranges3__45__cpo4swapE
	.align		8
        /*0040*/ 	.dword	_ZN45_INTERNAL_ac6aa047_9_kernel_cu_be6d236f_944964cuda3std6ranges3__45__cpo9iter_moveE
	.align		8
        /*0048*/ 	.dword	_ZN45_INTERNAL_ac6aa047_9_kernel_cu_be6d236f_944964cute7productE
	.align		8
        /*0050*/ 	.dword	_ZN45_INTERNAL_ac6aa047_9_kernel_cu_be6d236f_944964cute1_E


//--------------------- .text._ZN9deep_gemm24sm100_fp8_gemm_1d1d_implILN4cute4UMMA5MajorE0ELS3_0ELj0ELj24576ELj1536ELj64ELj192ELj128ELj1ELj128ELj128ELj128ELj6ELj128ELj128ELj1ELb0ELj128ELNS_8GemmTypeE0ELb0EN7cutlass10bfloat16_tENS_16EpilogueIdentityEEEvPijjj14CUtensorMap_stS9_S9_S9_S9_ --------------------------
	.section	.text._ZN9deep_gemm24sm100_fp8_gemm_1d1d_implILN4cute4UMMA5MajorE0ELS3_0ELj0ELj24576ELj1536ELj64ELj192ELj128ELj1ELj128ELj128ELj128ELj6ELj128ELj128ELj1ELb0ELj128ELNS_8GemmTypeE0ELb0EN7cutlass10bfloat16_tENS_16EpilogueIdentityEEEvPijjj14CUtensorMap_stS9_S9_S9_S9_,"ax",@progbits
	.align	128
        .global         _ZN9deep_gemm24sm100_fp8_gemm_1d1d_implILN4cute4UMMA5MajorE0ELS3_0ELj0ELj24576ELj1536ELj64ELj192ELj128ELj1ELj128ELj128ELj128ELj6ELj128ELj128ELj1ELb0ELj128ELNS_8GemmTypeE0ELb0EN7cutlass10bfloat16_tENS_16EpilogueIdentityEEEvPijjj14CUtensorMap_stS9_S9_S9_S9_
        .type           _ZN9deep_gemm24sm100_fp8_gemm_1d1d_implILN4cute4UMMA5MajorE0ELS3_0ELj0ELj24576ELj1536ELj64ELj192ELj128ELj1ELj128ELj128ELj128ELj6ELj128ELj128ELj1ELb0ELj128ELNS_8GemmTypeE0ELb0EN7cutlass10bfloat16_tENS_16EpilogueIdentityEEEvPijjj14CUtensorMap_stS9_S9_S9_S9_,@function
        .size           _ZN9deep_gemm24sm100_fp8_gemm_1d1d_implILN4cute4UMMA5MajorE0ELS3_0ELj0ELj24576ELj1536ELj64ELj192ELj128ELj1ELj128ELj128ELj128ELj6ELj128ELj128ELj1ELb0ELj128ELNS_8GemmTypeE0ELb0EN7cutlass10bfloat16_tENS_16EpilogueIdentityEEEvPijjj14CUtensorMap_stS9_S9_S9_S9_,(.L_x_80 - _ZN9deep_gemm24sm100_fp8_gemm_1d1d_implILN4cute4UMMA5MajorE0ELS3_0ELj0ELj24576ELj1536ELj64ELj192ELj128ELj1ELj128ELj128ELj128ELj6ELj128ELj128ELj1ELb0ELj128ELNS_8GemmTypeE0ELb0EN7cutlass10bfloat16_tENS_16EpilogueIdentityEEEvPijjj14CUtensorMap_stS9_S9_S9_S9_)
        .other          _ZN9deep_gemm24sm100_fp8_gemm_1d1d_implILN4cute4UMMA5MajorE0ELS3_0ELj0ELj24576ELj1536ELj64ELj192ELj128ELj1ELj128ELj128ELj128ELj6ELj128ELj128ELj1ELb0ELj128ELNS_8GemmTypeE0ELb0EN7cutlass10bfloat16_tENS_16EpilogueIdentityEEEvPijjj14CUtensorMap_stS9_S9_S9_S9_,@"STO_CUDA_ENTRY STV_DEFAULT"
_ZN9deep_gemm24sm100_fp8_gemm_1d1d_implILN4cute4UMMA5MajorE0ELS3_0ELj0ELj24576ELj1536ELj64ELj192ELj128ELj1ELj128ELj128ELj128ELj6ELj128ELj128ELj1ELb0ELj128ELNS_8GemmTypeE0ELb0EN7cutlass10bfloat16_tENS_16EpilogueIdentityEEEvPijjj14CUtensorMap_stS9_S9_S9_S9_:
.text._ZN9deep_gemm24sm100_fp8_gemm_1d1d_implILN4cute4UMMA5MajorE0ELS3_0ELj0ELj24576ELj1536ELj64ELj192ELj128ELj1ELj128ELj128ELj128ELj6ELj128ELj128ELj1ELb0ELj128ELNS_8GemmTypeE0ELb0EN7cutlass10bfloat16_tENS_16EpilogueIdentityEEEvPijjj14CUtensorMap_stS9_S9_S9_S9_:
[----:B------:R-:W1:Y:S01]  /*0000*/  LDC R1, c[0x0][0x37c] ;  /* 0x0000df00ff017b82 */ /* 0x000e620000000800 */
[----:B------:R-:W2:Y:S02]  /*0010*/  S2R R0, SR_TID.X ;  /* 0x0000000000007919 */ /* 0x000ea40000002100 */
[----:B--2---:R-:W-:-:S05]  /*0020*/  SHF.R.U32.HI R0, RZ, 0x5, R0 ;  /* 0x00000005ff007819 */ /* 0x004fca0000011600 */
[----:B------:R-:W2:Y:S02]  /*0030*/  SHFL.IDX PT, R3, R0, RZ, 0x1f ;  /* 0x00001fff00037589 */ /* 0x000ea400000e0000 */
[----:B--2---:R-:W-:-:S13]  /*0040*/  ISETP.NE.AND P0, PT, R3, 0x2, PT ;  /* 0x000000020300780c */ /* 0x004fda0003f05270 */
[----:B-1----:R-:W-:Y:S05]  /*0050*/  @!P0 BRA `(.L_x_0) ;  /* 0x0000000400188947 */ /* 0x002fea0003800000 */
[----:B------:R-:W-:-:S13]  /*0060*/  ISETP.NE.AND P0, PT, R3, 0x1, PT ;  /* 0x000000010300780c */ /* 0x000fda0003f05270 */
[----:B------:R-:W-:Y:S05]  /*0070*/  @!P0 BRA `(.L_x_1) ;  /* 0x0000000000608947 */ /* 0x000fea0003800000 */
[----:B------:R-:W-:-:S13]  /*0080*/  ISETP.NE.AND P0, PT, R3, RZ, PT ;  /* 0x000000ff0300720c */ /* 0x000fda0003f05270 */
[----:B------:R-:W-:Y:S05]  /*0090*/  @P0 BRA `(.L_x_2) ;  /* 0x0000000400c00947 */ /* 0x000fea0003800000 */
[----:B------:R-:W-:Y:S01]  /*00a0*/  ELECT P0, URZ, PT ;  /* 0x0000000000ff782f */ /* 0x000fe20003800000 */
[----:B------:R-:W-:-:S12]  /*00b0*/  BSSY.RECONVERGENT B0, `(.L_x_3) ;  /* 0x0000013000007945 */ /* 0x000fd80003800200 */
[----:B------:R-:W-:Y:S05]  /*00c0*/  @!P0 BRA `(.L_x_4) ;  /* 0x0000000000448947 */ /* 0x000fea0003800000 */
[----:B------:R-:W1:Y:S02]  /*00d0*/  LDCU.64 UR4, c[0x0][0x348] ;  /* 0x00006900ff0477ac */ /* 0x000e640008000a00 */
[----:B-1----:R-:W-:Y:S02]  /*00e0*/  UIADD3 UR12, UP4, UPT, UR4, 0x40, URZ ;  /* 0x00000040040c7890 */ /* 0x002fe4000ff9e0ff */
[----:B------:R-:W-:Y:S02]  /*00f0*/  UIADD3 UR10, UP3, UPT, UR4, 0xc0, URZ ;  /* 0x000000c0040a7890 */ /* 0x000fe4000ff7e0ff */
[----:B------:R-:W-:Y:S02]  /*0100*/  UIADD3 UR8, UP2, UPT, UR4, 0x140, URZ ;  /* 0x0000014004087890 */ /* 0x000fe4000ff5e0ff */
[----:B------:R-:W-:Y:S02]  /*0110*/  UIADD3 UR6, UP1, UPT, UR4, 0x1c0, URZ ;  /* 0x000001c004067890 */ /* 0x000fe4000ff3e0ff */
[----:B------:R-:W-:-:S02]  /*0120*/  UIADD3 UR4, UP0, UPT, UR4, 0x240, URZ ;  /* 0x0000024004047890 */ /* 0x000fc4000ff1e0ff */
[----:B------:R-:W-:Y:S02]  /*0130*/  UIADD3.X UR13, UPT, UPT, URZ, UR5, URZ, UP4, !UPT ;  /* 0x00000005ff0d7290 */ /* 0x000fe4000a7fe4ff */
[----:B------:R-:W-:Y:S02]  /*0140*/  UIADD3.X UR11, UPT, UPT, URZ, UR5, URZ, UP3, !UPT ;  /* 0x00000005ff0b7290 */ /* 0x000fe40009ffe4ff */
[----:B------:R-:W-:Y:S02]  /*0150*/  UIADD3.X UR9, UPT, UPT, URZ, UR5, URZ, UP2, !UPT ;  /* 0x00000005ff097290 */ /* 0x000fe400097fe4ff */
[----:B------:R-:W-:Y:S02]  /*0160*/  UIADD3.X UR7, UPT, UPT, URZ, UR5, URZ, UP1, !UPT ;  /* 0x00000005ff077290 */ /* 0x000fe40008ffe4ff */
[----:B------:R-:W-:Y:S01]  /*0170*/  UIADD3.X UR5, UPT, UPT, URZ, UR5, URZ, UP0, !UPT ;  /* 0x00000005ff057290 */ /* 0x000fe200087fe4ff */
[----:B------:R1:W-:Y:S02]  /*0180*/  UTMACCTL.PF [UR12] ;  /* 0x000000000c0079b9 */ /* 0x0003e40008040000 */
[----:B------:R1:W-:Y:S02]  /*0190*/  UTMACCTL.PF [UR10] ;  /* 0x000000000a0079b9 */ /* 0x0003e40008040000 */
[----:B------:R1:W-:Y:S02]  /*01a0*/  UTMACCTL.PF [UR8] ;  /* 0x00000000080079b9 */ /* 0x0003e40008040000 */
[----:B------:R1:W-:Y:S02]  /*01b0*/  UTMACCTL.PF [UR6] ;  /* 0x00000000060079b9 */ /* 0x0003e40008040000 */
[----:B------:R1:W-:Y:S02]  /*01c0*/  UTMACCTL.PF [UR4] ;  /* 0x00000000040079b9 */ /* 0x0003e40008040000 */
[----:B-1----:R-:W-:Y:S01]  /*01d0*/  NOP ;  /* 0x0000000000007918 */ /* 0x002fe20000000000 */
.L_x_4:
[----:B------:R-:W-:Y:S05]  /*01e0*/  BSYNC.RECONVERGENT B0 ;  /* 0x0000000000007941 */ /* 0x000fea0003800200 */
.L_x_3:
[----:B------:R-:W-:Y:S05]  /*01f0*/  BRA `(.L_x_2) ;  /* 0x0000000400687947 */ /* 0x000fea0003800000 */
.L_x_1:
[----:B------:R-:W-:Y:S01]  /*0200*/  ELECT P0, URZ, PT ;  /* 0x0000000000ff782f */ /* 0x000fe20003800000 */
[----:B------:R-:W-:-:S12]  /*0210*/  BSSY.RECONVERGENT B0, `(.L_x_5) ;  /* 0x0000029000007945 */ /* 0x000fd80003800200 */
[----:B------:R-:W-:Y:S05]  /*0220*/  @!P0 BRA `(.L_x_6) ;  /* 0x00000000009c8947 */ /* 0x000fea0003800000 */
[----:B------:R-:W1:Y:S01]  /*0230*/  S2UR UR5, SR_CgaCtaId ;  /* 0x00000000000579c3 */ /* 0x000e620000008800 */
[----:B------:R-:W-:Y:S01]  /*0240*/  UMOV UR7, 0x400 ;  /* 0x0000040000077882 */ /* 0x000fe20000000000 */
[----:B------:R-:W-:Y:S01]  /*0250*/  UMOV UR6, 0x1 ;  /* 0x0000000100067882 */ /* 0x000fe20000000000 */
[----:B------:R-:W-:Y:S02]  /*0260*/  UMOV UR4, 0x20 ;  /* 0x0000002000047882 */ /* 0x000fe40000000000 */
[----:B------:R-:W-:-:S04]  /*0270*/  UIADD3 UR8, UPT, UPT, -UR4, 0x100000, URZ ;  /* 0x0010000004087890 */ /* 0x000fc8000fffe1ff */
[----:B------:R-:W-:Y:S02]  /*0280*/  USHF.L.U32 UR9, UR8, 0xb, URZ ;  /* 0x0000000b08097899 */ /* 0x000fe400080006ff */
[----:B------:R-:W-:Y:S01]  /*0290*/  USHF.L.U32 UR8, UR8, 0x1, URZ ;  /* 0x0000000108087899 */ /* 0x000fe200080006ff */
[----:B------:R-:W-:Y:S02]  /*02a0*/  UMOV UR4, 0x40 ;  /* 0x0000004000047882 */ /* 0x000fe40000000000 */
[----:B------:R-:W-:-:S04]  /*02b0*/  UIADD3 UR10, UPT, UPT, -UR4, 0x100000, URZ ;  /* 0x00100000040a7890 */ /* 0x000fc8000fffe1ff */
[----:B------:R-:W-:Y:S02]  /*02c0*/  USHF.L.U32 UR11, UR10, 0xb, URZ ;  /* 0x0000000b0a0b7899 */ /* 0x000fe400080006ff */
[----:B------:R-:W-:Y:S02]  /*02d0*/  USHF.L.U32 UR10, UR10, 0x1, URZ ;  /* 0x000000010a0a7899 */ /* 0x000fe400080006ff */
[----:B-1----:R-:W-:Y:S02]  /*02e0*/  ULEA UR5, UR5, UR7, 0x18 ;  /* 0x0000000705057291 */ /* 0x002fe4000f8ec0ff */
[----:B------:R-:W-:-:S04]  /*02f0*/  UIADD3 UR6, UPT, UPT, -UR6, 0x100000, URZ ;  /* 0x0010000006067890 */ /* 0x000fc8000fffe1ff */
[----:B------:R-:W-:Y:S02]  /*0300*/  USHF.L.U32 UR7, UR6, 0xb, URZ ;  /* 0x0000000b06077899 */ /* 0x000fe400080006ff */
[----:B------:R-:W-:Y:S01]  /*0310*/  USHF.L.U32 UR6, UR6, 0x1, URZ ;  /* 0x0000000106067899 */ /* 0x000fe200080006ff */
[----:B------:R-:W1:Y:S11]  /*0320*/  FENCE.VIEW.ASYNC.S ;  /* 0x00000000000073c6 */ /* 0x000e760000000000 */
[----:B-1----:R1:W2:Y:S01]  /*0330*/  SYNCS.EXCH.64 URZ, [UR5+0x36400], UR6 ;  /* 0x0364000605ff75b2 */ /* 0x0022a20008000100 */
[----:B------:R1:W3:Y:S01]  /*0340*/  SYNCS.EXCH.64 URZ, [UR5+0x36430], UR6 ;  /* 0x0364300605ff75b2 */ /* 0x0002e20008000100 */
[----:B------:R1:W4:Y:S01]  /*0350*/  SYNCS.EXCH.64 URZ, [UR5+0x36460], UR8 ;  /* 0x0364600805ff75b2 */ /* 0x0003220008000100 */
[----:B------:R1:W5:Y:S01]  /*0360*/  SYNCS.EXCH.64 URZ, [UR5+0x36408], UR6 ;  /* 0x0364080605ff75b2 */ /* 0x0003620008000100 */
[----:B------:R1:W1:Y:S01]  /*0370*/  SYNCS.EXCH.64 URZ, [UR5+0x36438], UR6 ;  /* 0x0364380605ff75b2 */ /* 0x0002620008000100 */
        /* <DEDUP_REMOVED lines=17> */
[----:B------:R-:W-:Y:S01]  /*0490*/  NOP ;  /* 0x0000000000007918 */ /* 0x000fe20000000000 */
.L_x_6:
[----:B-1----:R-:W-:Y:S05]  /*04a0*/  BSYNC.RECONVERGENT B0 ;  /* 0x0000000000007941 */ /* 0x002fea0003800200 */
.L_x_5:
[----:B------:R-:W-:Y:S05]  /*04b0*/  BRA `(.L_x_2) ;  /* 0x0000000000b87947 */ /* 0x000fea0003800000 */
.L_x_0:
[----:B------:R-:W1:Y:S01]  /*04c0*/  S2UR UR6, SR_CgaCtaId ;  /* 0x00000000000679c3 */ /* 0x000e620000008800 */
[----:B------:R-:W-:Y:S01]  /*04d0*/  NOP ;  /* 0x0000000000007918 */ /* 0x000fe20000000000 */
[----:B------:R-:W-:Y:S01]  /*04e0*/  UMOV UR4, 0x40 ;  /* 0x0000004000047882 */ /* 0x000fe20000000000 */
[----:B------:R-:W-:Y:S01]  /*04f0*/  UMOV UR5, 0x400 ;  /* 0x0000040000057882 */ /* 0x000fe20000000000 */
[----:B-1----:R-:W-:Y:S02]  /*0500*/  ULEA UR4, UR6, UR4, 0x18 ;  /* 0x0000000406047291 */ /* 0x002fe4000f8ec0ff */
[----:B------:R-:W-:-:S07]  /*0510*/  ULEA UR5, UR6, UR5, 0x18 ;  /* 0x0000000506057291 */ /* 0x000fce000f8ec0ff */
[----:B------:R-:W1:Y:S02]  /*0520*/  LDS.U8 R0, [UR4] ;  /* 0x00000004ff007984 */ /* 0x000e640008000000 */
[----:B-1----:R-:W-:-:S13]  /*0530*/  ISETP.NE.AND P0, PT, R0, RZ, PT ;  /* 0x000000ff0000720c */ /* 0x002fda0003f05270 */
[----:B------:R-:W-:Y:S05]  /*0540*/  @P0 BRA `(.L_x_7) ;  /* 0x00000000007c0947 */ /* 0x000fea0003800000 */
[----:B------:R-:W-:-:S13]  /*0550*/  ELECT P0, URZ, PT ;  /* 0x0000000000ff782f */ /* 0x000fda0003800000 */
[----:B------:R-:W-:Y:S05]  /*0560*/  @!P0 BRA `(.L_x_8) ;  /* 0x0000000000848947 */ /* 0x000fea0003800000 */
[----:B------:R-:W-:Y:S01]  /*0570*/  UMOV UR4, 0x10 ;  /* 0x0000001000047882 */ /* 0x000fe20000000000 */
[----:B------:R-:W-:-:S04]  /*0580*/  IMAD.MOV.U32 R2, RZ, RZ, 0xffff ;  /* 0x0000ffffff027424 */ /* 0x000fc800078e00ff */
[----:B------:R-:W-:Y:S04]  /*0590*/  DEPBAR.LE SB1, 0x36 ;  /* 0x00009d800000791a */ /* 0x000fe80000000000 */
[----:B------:R-:W1:Y:S02]  /*05a0*/  UTCATOMSWS.FIND_AND_SET.ALIGN UP0, UR4, UR4 ;  /* 0x00000004000475e3 */ /* 0x000e640008000800 */
[----:B-1----:R-:W-:Y:S01]  /*05b0*/  PLOP3.LUT P0, PT, PT, PT, UP0, 0x80, 0x8 ;  /* 0x000000000008781c */ /* 0x002fe20003f0f008 */
[----:B------:R-:W-:-:S03]  /*05c0*/  IMAD.U32 R5, RZ, RZ, UR4 ;  /* 0x00000004ff057e24 */ /* 0x000fc6000f8e00ff */
[----:B------:R-:W-:-:S04]  /*05d0*/  SEL R0, RZ, 0xffffffff, !P0 ;  /* 0xffffffffff007807 */ /* 0x000fc80004000000 */
[----:B------:R-:W-:Y:S01]  /*05e0*/  ISETP.NE.AND P0, PT, R0, RZ, PT ;  /* 0x000000ff0000720c */ /* 0x000fe20003f05270 */
[----:B------:R-:W-:-:S12]  /*05f0*/  IMAD.MOV.U32 R0, RZ, RZ, 0x1 ;  /* 0x00000001ff007424 */ /* 0x000fd800078e00ff */
[----:B------:R-:W-:Y:S05]  /*0600*/  @P0 BRA `(.L_x_9) ;  /* 0x0000000000240947 */ /* 0x000fea0003800000 */
.L_x_10:
[----:B------:R-:W-:Y:S05]  /*0610*/  NANOSLEEP 0x64 ;  /* 0x000000640000795d */ /* 0x000fea0003800000 */
[----:B------:R-:W-:-:S05]  /*0620*/  UMOV UR4, 0x10 ;  /* 0x0000001000047882 */ /* 0x000fca0000000000 */
[----:B------:R-:W-:Y:S04]  /*0630*/  DEPBAR.LE SB1, 0x36 ;  /* 0x00009d800000791a */ /* 0x000fe80000000000 */
[----:B------:R-:W1:Y:S02]  /*0640*/  UTCATOMSWS.FIND_AND_SET.ALIGN UP0, UR4, UR4 ;  /* 0x00000004000475e3 */ /* 0x000e640008000800 */
[----:B-1----:R-:W-:Y:S01]  /*0650*/  PLOP3.LUT P0, PT, PT, PT, UP0, 0x80, 0x8 ;  /* 0x000000000008781c */ /* 0x002fe20003f0f008 */
[----:B------:R-:W-:-:S03]  /*0660*/  IMAD.U32 R5, RZ, RZ, UR4 ;  /* 0x00000004ff057e24 */ /* 0x000fc6000f8e00ff */
[----:B------:R-:W-:-:S04]  /*0670*/  SEL R4, RZ, 0xffffffff, !P0 ;  /* 0xffffffffff047807 */ /* 0x000fc80004000000 */
[----:B------:R-:W-:-:S13]  /*0680*/  ISETP.NE.AND P0, PT, R4, RZ, PT ;  /* 0x000000ff0400720c */ /* 0x000fda0003f05270 */
[----:B------:R-:W-:Y:S05]  /*0690*/  @!P0 BRA `(.L_x_10) ;  /* 0xfffffffc00dc8947 */ /* 0x000fea000383ffff */
.L_x_9:
[C---:B------:R-:W-:Y:S01]  /*06a0*/  VIADD R4, R5.reuse, 0x10 ;  /* 0x0000001005047836 */ /* 0x040fe20000000000 */
[----:B------:R-:W-:Y:S01]  /*06b0*/  UMOV UR4, 0x50 ;  /* 0x0000005000047882 */ /* 0x000fe20000000000 */
[----:B------:R-:W-:Y:S01]  /*06c0*/  SHF.L.U32 R2, R2, R5, RZ ;  /* 0x0000000502027219 */ /* 0x000fe200000006ff */
[----:B------:R-:W-:Y:S01]  /*06d0*/  ULEA UR4, UR6, UR4, 0x18 ;  /* 0x0000000406047291 */ /* 0x000fe2000f8ec0ff */
[----:B------:R-:W-:Y:S01]  /*06e0*/  IMAD.SHL.U32 R5, R5, 0x20, RZ ;  /* 0x0000002005057824 */ /* 0x000fe200078e00ff */
[----:B------:R-:W-:-:S04]  /*06f0*/  SHF.L.U32 R0, R0, R4, RZ ;  /* 0x0000000400007219 */ /* 0x000fc800000006ff */
[----:B------:R-:W-:-:S05]  /*0700*/  LOP3.LUT R0, R0, R2, RZ, 0xfc, !PT ;  /* 0x0000000200007212 */ /* 0x000fca00078efcff */
[----:B------:R1:W-:Y:S04]  /*0710*/  ATOMS.OR RZ, [UR4], R0 ;  /* 0x00000000ffff798c */ /* 0x0003e8000b000004 */
[----:B------:R1:W-:Y:S01]  /*0720*/  STS [UR5+0x364b0], R5 ;  /* 0x0364b005ff007988 */ /* 0x0003e20008000805 */
[----:B------:R-:W-:Y:S05]  /*0730*/  BRA `(.L_x_8) ;  /* 0x0000000000107947 */ /* 0x000fea0003800000 */
.L_x_7:
[----:B------:R-:W-:Y:S02]  /*0740*/  MOV R0, 0xffffffff ;  /* 0xffffffff00007802 */ /* 0x000fe40000000f00 */
[----:B------:R-:W-:-:S03]  /*0750*/  MOV R4, 0x780 ;  /* 0x0000078000047802 */ /* 0x000fc60000000f00 */
[----:B------:R1:W-:Y:S04]  /*0760*/  STS [UR5+0x364b0], R0 ;  /* 0x0364b000ff007988 */ /* 0x0003e80008000805 */
[----:B-1----:R-:W-:Y:S05]  /*0770*/  CALL.REL.NOINC `($__internal_1_$__cuda_sm10x_tcgen05_guardrail_trap_phase_invalid_during_alloc) ;  /* 0x0000004400807944 */ /* 0x002fea0003c00000 */
.L_x_8:
[----:B------:R-:W-:Y:S05]  /*0780*/  WARPSYNC.ALL ;  /* 0x0000000000007948 */ /* 0x000fea0003800000 */
[----:B------:R-:W-:Y:S01]  /*0790*/  NOP ;  /* 0x0000000000007918 */ /* 0x000fe20000000000 */
.L_x_2:
[----:B-1----:R-:W1:Y:S01]  /*07a0*/  LDC R0, c[0x0][0x388] ;  /* 0x0000e200ff007b82 */ /* 0x002e620000000800 */
[----:B------:R-:W5:Y:S07]  /*07b0*/  S2R R21, SR_LANEID ;  /* 0x0000000000157919 */ /* 0x000f6e0000000000 */
[----:B--2345:R-:W-:Y:S01]  /*07c0*/  BAR.SYNC.DEFER_BLOCKING 0x0 ;  /* 0x0000000000007b1d */ /* 0x03cfe20000010000 */
[----:B------:R-:W-:Y:S01]  /*07d0*/  ISETP.NE.AND P0, PT, R3, RZ, PT ;  /* 0x000000ff0300720c */ /* 0x000fe20003f05270 */
[----:B-1----:R-:W-:-:S05]  /*07e0*/  VIADD R0, R0, 0x3f ;  /* 0x0000003f00007836 */ /* 0x002fca0000000000 */
[----:B------:R-:W-:-:S05]  /*07f0*/  SHF.R.U32.HI R34, RZ, 0x6, R0 ;  /* 0x00000006ff227819 */ /* 0x000fca0000011600 */
[----:B------:R-:W-:Y:S02]  /*0800*/  IMAD.SHL.U32 R22, R34, 0x80, RZ ;  /* 0x0000008022167824 */ /* 0x000fe400078e00ff */
[----:B------:R-:W-:Y:S05]  /*0810*/  @!P0 BRA `(.L_x_11) ;  /* 0x0000001000488947 */ /* 0x000fea0003800000 */
[----:B------:R-:W-:Y:S01]  /*0820*/  ISETP.NE.AND P0, PT, R3, 0x1, PT ;  /* 0x000000010300780c */ /* 0x000fe20003f05270 */
[----:B------:R-:W1:-:S12]  /*0830*/  S2UR UR5, SR_CgaCtaId ;  /* 0x00000000000579c3 */ /* 0x000e580000008800 */
[----:B------:R-:W-:Y:S05]  /*0840*/  @!P0 BRA `(.L_x_12) ;  /* 0x0000000400908947 */ /* 0x000fea0003800000 */
[----:B------:R-:W-:-:S13]  /*0850*/  ISETP.NE.AND P0, PT, R3, 0x2, PT ;  /* 0x000000020300780c */ /* 0x000fda0003f05270 */
[----:B------:R-:W-:Y:S05]  /*0860*/  @P0 BRA `(.L_x_13) ;  /* 0x00000024008c0947 */ /* 0x000fea0003800000 */
[----:B------:R-:W2:Y:S02]  /*0870*/  S2UR UR4, SR_CTAID.X ;  /* 0x00000000000479c3 */ /* 0x000ea40000002500 */
[----:B--2---:R-:W-:-:S13]  /*0880*/  ISETP.LE.U32.AND P0, PT, R22, UR4, PT ;  /* 0x0000000416007c0c */ /* 0x004fda000bf03070 */
[----:B-1----:R-:W-:Y:S05]  /*0890*/  @P0 EXIT ;  /* 0x000000000000094d */ /* 0x002fea0003800000 */
[--C-:B------:R-:W-:Y:S01]  /*08a0*/  SHF.R.U32.HI R20, RZ, 0x3, R21.reuse ;  /* 0x00000003ff147819 */ /* 0x100fe20000011615 */
[----:B------:R-:W-:Y:S01]  /*08b0*/  ULOP3.LUT UR4, URZ, UR4, URZ, 0x33, !UPT ;  /* 0x00000004ff047292 */ /* 0x000fe2000f8e33ff */
[----:B------:R-:W-:Y:S02]  /*08c0*/  HFMA2 R16, -RZ, RZ, 0, 0 ;  /* 0x00000000ff107431 */ /* 0x000fe400000001ff */
[----:B------:R-:W-:Y:S01]  /*08d0*/  IMAD.MOV.U32 R15, RZ, RZ, RZ ;  /* 0x000000ffff0f7224 */ /* 0x000fe200078e00ff */
[C---:B------:R-:W-:Y:S01]  /*08e0*/  LOP3.LUT R18, R20.reuse, 0x2, RZ, 0x3c, !PT ;  /* 0x0000000214127812 */ /* 0x040fe200078e3cff */
[C---:B------:R-:W-:Y:S01]  /*08f0*/  IMAD.SHL.U32 R0, R20.reuse, 0x20, RZ ;  /* 0x0000002014007824 */ /* 0x040fe200078e00ff */
[----:B------:R-:W-:Y:S01]  /*0900*/  LOP3.LUT R17, R20, 0x3, RZ, 0x3c, !PT ;  /* 0x0000000314117812 */ /* 0x000fe200078e3cff */
[----:B------:R-:W-:Y:S01]  /*0910*/  VIADD R25, R22, UR4 ;  /* 0x0000000416197c36 */ /* 0x000fe20008000000 */
[----:B------:R-:W-:Y:S01]  /*0920*/  LOP3.LUT R19, R20, 0x1, RZ, 0x3c, !PT ;  /* 0x0000000114137812 */ /* 0x000fe200078e3cff */
[C---:B------:R-:W-:Y:S01]  /*0930*/  IMAD.IADD R24, R0.reuse, 0x1, R21 ;  /* 0x0000000100187824 */ /* 0x040fe200078e0215 */
[C---:B------:R-:W-:Y:S01]  /*0940*/  LOP3.LUT R23, R0.reuse, 0x20, RZ, 0x3c, !PT ;  /* 0x0000002000177812 */ /* 0x040fe200078e3cff */
[C---:B------:R-:W-:Y:S01]  /*0950*/  IMAD R20, R21.reuse, 0x4, R20 ;  /* 0x0000000415147824 */ /* 0x040fe200078e0214 */
[C---:B------:R-:W-:Y:S01]  /*0960*/  LOP3.LUT R22, R0.reuse, 0x40, RZ, 0x3c, !PT ;  /* 0x0000004000167812 */ /* 0x040fe200078e3cff */
[C---:B------:R-:W-:Y:S01]  /*0970*/  IMAD R18, R21.reuse, 0x4, R18 ;  /* 0x0000000415127824 */ /* 0x040fe200078e0212 */
[----:B------:R-:W-:Y:S01]  /*0980*/  LOP3.LUT R0, R0, 0x60, RZ, 0x3c, !PT ;  /* 0x0000006000007812 */ /* 0x000fe200078e3cff */
[C---:B------:R-:W-:Y:S01]  /*0990*/  IMAD R17, R21.reuse, 0x4, R17 ;  /* 0x0000000415117824 */ /* 0x040fe200078e0211 */
[----:B------:R-:W-:Y:S01]  /*09a0*/  LEA R19, R21, R19, 0x2 ;  /* 0x0000001315137211 */ /* 0x000fe200078e10ff */
[--C-:B------:R-:W-:Y:S01]  /*09b0*/  IMAD.IADD R22, R22, 0x1, R21.reuse ;  /* 0x0000000116167824 */ /* 0x100fe200078e0215 */
[----:B------:R-:W-:Y:S01]  /*09c0*/  IADD3 R23, PT, PT, R23, R21, RZ ;  /* 0x0000001517177210 */ /* 0x000fe20007ffe0ff */
[----:B------:R-:W-:Y:S01]  /*09d0*/  IMAD.IADD R21, R0, 0x1, R21 ;  /* 0x0000000100157824 */ /* 0x000fe200078e0215 */
[----:B------:R-:W-:Y:S01]  /*09e0*/  SHF.R.U32.HI R25, RZ, 0x7, R25 ;  /* 0x00000007ff197819 */ /* 0x000fe20000011619 */
[----:B------:R-:W-:-:S06]  /*09f0*/  UMOV UR5, URZ ;  /* 0x000000ff00057c82 */ /* 0x000fcc0008000000 */
.L_x_17:
[----:B------:R-:W1:Y:S01]  /*0a00*/  S2R R0, SR_CgaCtaId ;  /* 0x0000000000007919 */ /* 0x000e620000008800 */
[----:B------:R-:W-:Y:S01]  /*0a10*/  MOV R2, 0x400 ;  /* 0x0000040000027802 */ /* 0x000fe20000000f00 */
[----:B------:R-:W-:-:S03]  /*0a20*/  UMOV UR4, URZ ;  /* 0x000000ff00047c82 */ /* 0x000fc60008000000 */
[----:B-1---5:R-:W-:-:S07]  /*0a30*/  LEA R0, R0, R2, 0x18 ;  /* 0x0000000200007211 */ /* 0x022fce00078ec0ff */
.L_x_16:
[----:B------:R-:W-:Y:S01]  /*0a40*/  LEA R2, R15, R0, 0x3 ;  /* 0x000000000f027211 */ /* 0x000fe200078e18ff */
[----:B------:R-:W-:Y:S01]  /*0a50*/  ULOP3.LUT UP0, URZ, UR4, 0x3, URZ, 0xc0, !UPT ;  /* 0x0000000304ff7892 */ /* 0x000fe2000f80c0ff */
[----:B-----5:R-:W-:-:S04]  /*0a60*/  SHF.L.U32 R4, R16, 0x1f, RZ ;  /* 0x0000001f10047819 */ /* 0x020fc800000006ff */
[----:B------:R-:W1:Y:S02]  /*0a70*/  SYNCS.PHASECHK.TRANS64.TRYWAIT P0, [R2+URZ+0x36400], R4 ;  /* 0x03640004020075a7 */ /* 0x000e6400080011ff */
[----:B-1----:R-:W-:Y:S05]  /*0a80*/  @!P0 BRA `(.L_x_14) ;  /* 0x0000003c00088947 */ /* 0x002fea0003800000 */
.L_x_55:
[----:B------:R-:W-:Y:S05]  /*0a90*/  BRA.U UP0, `(.L_x_15) ;  /* 0x0000000100bc7547 */ /* 0x000fea000b800000 */
[C-C-:B------:R-:W-:Y:S02]  /*0aa0*/  IMAD R11, R15.reuse, 0x200, R0.reuse ;  /* 0x000002000f0b7824 */ /* 0x140fe400078e0200 */
[----:B------:R-:W-:Y:S02]  /*0ab0*/  IMAD R3, R15, 0x400, R0 ;  /* 0x000004000f037824 */ /* 0x000fe400078e0200 */
[--C-:B------:R-:W-:Y:S01]  /*0ac0*/  IMAD R10, R24, 0x4, R11.reuse ;  /* 0x00000004180a7824 */ /* 0x100fe200078e020b */
[-C--:B------:R-:W-:Y:S01]  /*0ad0*/  LEA R9, R23, R11.reuse, 0x2 ;  /* 0x0000000b17097211 */ /* 0x080fe200078e10ff */
[--C-:B------:R-:W-:Y:S01]  /*0ae0*/  IMAD R7, R22, 0x4, R11.reuse ;  /* 0x0000000416077824 */ /* 0x100fe200078e020b */
[-C--:B-1----:R-:W-:Y:S01]  /*0af0*/  LEA R5, R21, R11.reuse, 0x2 ;  /* 0x0000000b15057211 */ /* 0x082fe200078e10ff */
[----:B------:R-:W-:Y:S01]  /*0b00*/  IMAD R4, R19, 0x4, R11 ;  /* 0x0000000413047824 */ /* 0x000fe200078e020b */
[-C--:B------:R-:W-:Y:S01]  /*0b10*/  LEA R8, R20, R11.reuse, 0x2 ;  /* 0x0000000b14087211 */ /* 0x080fe200078e10ff */
[----:B------:R-:W1:Y:S01]  /*0b20*/  LDS R10, [R10+0x34000] ;  /* 0x034000000a0a7984 */ /* 0x000e620000000800 */
[----:B------:R-:W-:Y:S01]  /*0b30*/  LEA R6, R18, R11, 0x2 ;  /* 0x0000000b12067211 */ /* 0x000fe200078e10ff */
[----:B------:R-:W-:Y:S01]  /*0b40*/  IMAD R12, R23, 0x4, R3 ;  /* 0x00000004170c7824 */ /* 0x000fe200078e0203 */
[----:B------:R-:W-:Y:S01]  /*0b50*/  LEA R14, R24, R3, 0x2 ;  /* 0x00000003180e7211 */ /* 0x000fe200078e10ff */
[----:B------:R-:W2:Y:S04]  /*0b60*/  LDS R9, [R9+0x34000] ;  /* 0x0340000009097984 */ /* 0x000ea80000000800 */
[----:B------:R-:W3:Y:S04]  /*0b70*/  LDS R7, [R7+0x34000] ;  /* 0x0340000007077984 */ /* 0x000ee80000000800 */
[----:B------:R-:W4:Y:S01]  /*0b80*/  LDS R5, [R5+0x34000] ;  /* 0x0340000005057984 */ /* 0x000f220000000800 */
[----:B------:R-:W-:-:S03]  /*0b90*/  NOP ;  /* 0x0000000000007918 */ /* 0x000fc60000000000 */
[----:B-1----:R1:W-:Y:S04]  /*0ba0*/  STS [R8+0x34000], R10 ;  /* 0x0340000a08007388 */ /* 0x0023e80000000800 */
[----:B--2---:R2:W-:Y:S04]  /*0bb0*/  STS [R4+0x34000], R9 ;  /* 0x0340000904007388 */ /* 0x0045e80000000800 */
[----:B---3--:R3:W-:Y:S01]  /*0bc0*/  STS [R6+0x34000], R7 ;  /* 0x0340000706007388 */ /* 0x0087e20000000800 */
[----:B-1----:R-:W-:Y:S01]  /*0bd0*/  LEA R10, R22, R3, 0x2 ;  /* 0x00000003160a7211 */ /* 0x002fe200078e10ff */
[----:B------:R-:W-:-:S02]  /*0be0*/  IMAD R8, R21, 0x4, R3 ;  /* 0x0000000415087824 */ /* 0x000fc400078e0203 */
[----:B--2---:R-:W-:Y:S01]  /*0bf0*/  IMAD R4, R17, 0x4, R11 ;  /* 0x0000000411047824 */ /* 0x004fe200078e020b */
[----:B---3--:R-:W-:-:S04]  /*0c00*/  LEA R6, R20, R3, 0x2 ;  /* 0x0000000314067211 */ /* 0x008fc800078e10ff */
[----:B----4-:R1:W-:Y:S04]  /*0c10*/  STS [R4+0x34000], R5 ;  /* 0x0340000504007388 */ /* 0x0103e80000000800 */
[----:B------:R-:W2:Y:S04]  /*0c20*/  LDS R13, [R14+0x34c00] ;  /* 0x034c00000e0d7984 */ /* 0x000ea80000000800 */
[----:B------:R-:W3:Y:S04]  /*0c30*/  LDS R11, [R12+0x34c00] ;  /* 0x034c00000c0b7984 */ /* 0x000ee80000000800 */
[----:B------:R-:W4:Y:S04]  /*0c40*/  LDS R9, [R10+0x34c00] ;  /* 0x034c00000a097984 */ /* 0x000f280000000800 */
[----:B------:R-:W5:Y:S01]  /*0c50*/  LDS R7, [R8+0x34c00] ;  /* 0x034c000008077984 */ /* 0x000f620000000800 */
[----:B------:R-:W-:Y:S01]  /*0c60*/  NOP ;  /* 0x0000000000007918 */ /* 0x000fe20000000000 */
[----:B-1----:R-:W-:Y:S01]  /*0c70*/  IMAD R5, R19, 0x4, R3 ;  /* 0x0000000413057824 */ /* 0x002fe200078e0203 */
[----:B------:R-:W-:-:S02]  /*0c80*/  LEA R4, R18, R3, 0x2 ;  /* 0x0000000312047211 */ /* 0x000fc400078e10ff */
[----:B------:R-:W-:Y:S01]  /*0c90*/  LEA R3, R17, R3, 0x2 ;  /* 0x0000000311037211 */ /* 0x000fe200078e10ff */
[----:B--2---:R-:W-:Y:S04]  /*0ca0*/  STS [R6+0x34c00], R13 ;  /* 0x034c000d06007388 */ /* 0x004fe80000000800 */
[----:B---3--:R-:W-:Y:S04]  /*0cb0*/  STS [R5+0x34c00], R11 ;  /* 0x034c000b05007388 */ /* 0x008fe80000000800 */
[----:B----4-:R-:W-:Y:S04]  /*0cc0*/  STS [R4+0x34c00], R9 ;  /* 0x034c000904007388 */ /* 0x010fe80000000800 */
[----:B-----5:R-:W-:Y:S04]  /*0cd0*/  STS [R3+0x34c00], R7 ;  /* 0x034c000703007388 */ /* 0x020fe80000000800 */
[----:B------:R-:W1:Y:S04]  /*0ce0*/  LDS R14, [R14+0x34e00] ;  /* 0x034e00000e0e7984 */ /* 0x000e680000000800 */
[----:B------:R-:W2:Y:S04]  /*0cf0*/  LDS R12, [R12+0x34e00] ;  /* 0x034e00000c0c7984 */ /* 0x000ea80000000800 */
[----:B------:R-:W3:Y:S04]  /*0d00*/  LDS R10, [R10+0x34e00] ;  /* 0x034e00000a0a7984 */ /* 0x000ee80000000800 */
[----:B------:R-:W4:Y:S01]  /*0d10*/  LDS R8, [R8+0x34e00] ;  /* 0x034e000008087984 */ /* 0x000f220000000800 */
[----:B------:R-:W-:-:S03]  /*0d20*/  NOP ;  /* 0x0000000000007918 */ /* 0x000fc60000000000 */
[----:B-1----:R5:W-:Y:S04]  /*0d30*/  STS [R6+0x34e00], R14 ;  /* 0x034e000e06007388 */ /* 0x002be80000000800 */
[----:B--2---:R5:W-:Y:S04]  /*0d40*/  STS [R5+0x34e00], R12 ;  /* 0x034e000c05007388 */ /* 0x004be80000000800 */
[----:B---3--:R5:W-:Y:S04]  /*0d50*/  STS [R4+0x34e00], R10 ;  /* 0x034e000a04007388 */ /* 0x008be80000000800 */
[----:B----4-:R5:W-:Y:S01]  /*0d60*/  STS [R3+0x34e00], R8 ;  /* 0x034e000803007388 */ /* 0x010be20000000800 */
[----:B------:R1:W-:Y:S06]  /*0d70*/  MEMBAR.ALL.CTA ;  /* 0x0000000000007992 */ /* 0x0003ec0000008000 */
[----:B-1----:R-:W2:Y:S02]  /*0d80*/  FENCE.VIEW.ASYNC.S ;  /* 0x00000000000073c6 */ /* 0x002ea40000000000 */
.L_x_15:
[C---:B------:R-:W-:Y:S01]  /*0d90*/  ISETP.NE.AND P0, PT, R15.reuse, 0x5, PT ;  /* 0x000000050f00780c */ /* 0x040fe20003f05270 */
[----:B------:R-:W-:Y:S01]  /*0da0*/  VIADD R15, R15, 0x1 ;  /* 0x000000010f0f7836 */ /* 0x000fe20000000000 */
[----:B------:R-:W-:Y:S01]  /*0db0*/  UIADD3 UR4, UPT, UPT, UR4, 0x1, URZ ;  /* 0x0000000104047890 */ /* 0x000fe2000fffe0ff */
[----:B-1----:R-:W-:-:S03]  /*0dc0*/  VIADD R2, R2, 0x36460 ;  /* 0x0003646002027836 */ /* 0x002fc60000000000 */
[----:B------:R-:W-:Y:S01]  /*0dd0*/  SEL R15, R15, RZ, P0 ;  /* 0x000000ff0f0f7207 */ /* 0x000fe20000000000 */
[----:B------:R-:W-:Y:S01]  /*0de0*/  UISETP.NE.AND UP0, UPT, UR4, 0xc, UPT ;  /* 0x0000000c0400788c */ /* 0x000fe2000bf05270 */
[----:B------:R-:W-:Y:S02]  /*0df0*/  PRMT R2, RZ, 0x654, R2 ;  /* 0x00000654ff027816 */ /* 0x000fe40000000002 */
[----:B------:R-:W-:Y:S02]  /*0e00*/  ISETP.NE.AND P0, PT, R15, RZ, PT ;  /* 0x000000ff0f00720c */ /* 0x000fe40003f05270 */
[----:B--2---:R1:W-:Y:S02]  /*0e10*/  SYNCS.ARRIVE.TRANS64.RED.A1T0 RZ, [R2+URZ], RZ ;  /* 0x000000ff02ff79a7 */ /* 0x0043e400081004ff */
[----:B-1----:R-:W-:-:S04]  /*0e20*/  SEL R2, RZ, 0x1, P0 ;  /* 0x00000001ff027807 */ /* 0x002fc80000000000 */
[----:B------:R-:W-:Y:S01]  /*0e30*/  LOP3.LUT R16, R16, R2, RZ, 0x3c, !PT ;  /* 0x0000000210107212 */ /* 0x000fe200078e3cff */
[----:B------:R-:W-:Y:S06]  /*0e40*/  BRA.U UP0, `(.L_x_16) ;  /* 0xfffffff900fc7547 */ /* 0x000fec000b83ffff */
[----:B------:R-:W-:-:S13]  /*0e50*/  ISETP.NE.AND P0, PT, R25, UR5, PT ;  /* 0x0000000519007c0c */ /* 0x000fda000bf05270 */
[----:B------:R-:W-:Y:S05]  /*0e60*/  @!P0 EXIT ;  /* 0x000000000000894d */ /* 0x000fea0003800000 */
[----:B------:R-:W-:Y:S01]  /*0e70*/  UIADD3 UR5, UPT, UPT, UR5, 0x1, URZ ;  /* 0x0000000105057890 */ /* 0x000fe2000fffe0ff */
[----:B------:R-:W-:Y:S05]  /*0e80*/  BRA `(.L_x_17) ;  /* 0xfffffff800dc7947 */ /* 0x000fea000383ffff */
.L_x_12:
[----:B-1----:R-:W-:-:S09]  /*0e90*/  UISETP.NE.AND UP0, UPT, UR5, URZ, UPT ;  /* 0x000000ff0500728c */ /* 0x002fd2000bf05270 */
[----:B------:R-:W-:Y:S05]  /*0ea0*/  BRA.U UP0, `(.L_x_13) ;  /* 0x0000001d00fc7547 */ /* 0x000fea000b800000 */
[----:B------:R-:W1:Y:S01]  /*0eb0*/  S2UR UR4, SR_CTAID.X ;  /* 0x00000000000479c3 */ /* 0x000e620000002500 */
[----:B------:R-:W-:Y:S01]  /*0ec0*/  UMOV UR8, 0x400 ;  /* 0x0000040000087882 */ /* 0x000fe20000000000 */
[----:B------:R-:W-:Y:S01]  /*0ed0*/  ISETP.GE.U32.AND P1, PT, R21, 0x6, PT ;  /* 0x000000061500780c */ /* 0x000fe20003f26070 */
[----:B------:R-:W-:-:S04]  /*0ee0*/  ULEA UR8, UR5, UR8, 0x18 ;  /* 0x0000000805087291 */ /* 0x000fc8000f8ec0ff */
[----:B------:R-:W-:Y:S02]  /*0ef0*/  UIADD3 UR6, UPT, UPT, UR8, 0x10000, URZ ;  /* 0x0001000008067890 */ /* 0x000fe4000fffe0ff */
[----:B------:R-:W-:Y:S02]  /*0f00*/  UIADD3 UR5, UPT, UPT, UR8, 0x4000, URZ ;  /* 0x0000400008057890 */ /* 0x000fe4000fffe0ff */
[----:B------:R-:W-:Y:S02]  /*0f10*/  USHF.R.U32.HI UR6, URZ, 0x4, UR6 ;  /* 0x00000004ff067899 */ /* 0x000fe40008011606 */
[----:B------:R-:W-:Y:S02]  /*0f20*/  USHF.R.U32.HI UR5, URZ, 0x4, UR5 ;  /* 0x00000004ff057899 */ /* 0x000fe40008011605 */
[----:B------:R-:W-:Y:S02]  /*0f30*/  ULOP3.LUT UR6, UR6, 0x3fc0, URZ, 0xc0, !UPT ;  /* 0x00003fc006067892 */ /* 0x000fe4000f8ec0ff */
[----:B------:R-:W-:-:S04]  /*0f40*/  ULOP3.LUT UR5, UR5, 0x3fc0, URZ, 0xc0, !UPT ;  /* 0x00003fc005057892 */ /* 0x000fc8000f8ec0ff */
[----:B------:R-:W-:Y:S01]  /*0f50*/  IMAD.U32 R8, RZ, RZ, UR6 ;  /* 0x00000006ff087e24 */ /* 0x000fe2000f8e00ff */
[----:B-1----:R-:W-:-:S13]  /*0f60*/  ISETP.LE.U32.AND P0, PT, R22, UR4, PT ;  /* 0x0000000416007c0c */ /* 0x002fda000bf03070 */
[----:B------:R-:W-:Y:S05]  /*0f70*/  @P0 EXIT ;  /* 0x000000000000094d */ /* 0x000fea0003800000 */
[----:B------:R-:W-:Y:S01]  /*0f80*/  ULOP3.LUT UR4, URZ, UR4, URZ, 0x33, !UPT ;  /* 0x00000004ff047292 */ /* 0x000fe2000f8e33ff */
[C---:B------:R-:W-:Y:S01]  /*0f90*/  IMAD R8, R21.reuse, 0x600, R8 ;  /* 0x0000060015087824 */ /* 0x040fe200078e0208 */
[----:B------:R-:W-:Y:S01]  /*0fa0*/  LEA R9, R21, UR5, 0x9 ;  /* 0x0000000515097c11 */ /* 0x000fe2000f8e48ff */
[----:B------:R-:W-:Y:S01]  /*0fb0*/  IMAD.MOV.U32 R4, RZ, RZ, RZ ;  /* 0x000000ffff047224 */ /* 0x000fe200078e00ff */
[----:B------:R-:W-:Y:S01]  /*0fc0*/  UMOV UR18, URZ ;  /* 0x000000ff00127c82 */ /* 0x000fe20008000000 */
[----:B------:R-:W-:Y:S01]  /*0fd0*/  UMOV UR15, URZ ;  /* 0x000000ff000f7c82 */ /* 0x000fe20008000000 */
[----:B------:R-:W-:Y:S01]  /*0fe0*/  VIADD R3, R22, UR4 ;  /* 0x0000000416037c36 */ /* 0x000fe20008000000 */
[----:B------:R-:W-:Y:S01]  /*0ff0*/  SEL R9, R9, RZ, !P1 ;  /* 0x000000ff09097207 */ /* 0x000fe20004800000 */
[----:B------:R-:W-:Y:S01]  /*1000*/  UMOV UR6, 0x180 ;  /* 0x0000018000067882 */ /* 0x000fe20000000000 */
[----:B------:R-:W-:Y:S01]  /*1010*/  SEL R8, R8, RZ, !P1 ;  /* 0x000000ff08087207 */ /* 0x000fe20004800000 */
[----:B------:R-:W-:Y:S01]  /*1020*/  UMOV UR7, 0x184 ;  /* 0x0000018400077882 */ /* 0x000fe20000000000 */
[----:B------:R-:W-:Y:S01]  /*1030*/  SHF.R.U32.HI R3, RZ, 0x7, R3 ;  /* 0x00000007ff037819 */ /* 0x000fe20000011603 */
[----:B------:R-:W-:Y:S01]  /*1040*/  UMOV UR4, 0x180 ;  /* 0x0000018000047882 */ /* 0x000fe20000000000 */
[----:B------:R-:W-:-:S05]  /*1050*/  UMOV UR5, 0x184 ;  /* 0x0000018400057882 */ /* 0x000fca0000000000 */
.L_x_24:
[----:B------:R-:W-:Y:S01]  /*1060*/  USHF.R.U32.HI UR10, URZ, 0x1, UR18 ;  /* 0x00000001ff0a7899 */ /* 0x000fe20008011612 */
[----:B------:R-:W-:Y:S01]  /*1070*/  HFMA2 R7, -RZ, RZ, 0, 5.9604644775390625e-08 ;  /* 0x00000001ff077431 */ /* 0x000fe200000001ff */
[----:B------:R-:W-:Y:S02]  /*1080*/  USHF.L.U32 UR9, UR18, 0x3, URZ ;  /* 0x0000000312097899 */ /* 0x000fe400080006ff */
[----:B------:R-:W-:Y:S02]  /*1090*/  ULOP3.LUT UR10, UR10, 0x1, URZ, 0xc, !UPT ;  /* 0x000000010a0a7892 */ /* 0x000fe4000f8e0cff */
[----:B------:R-:W-:Y:S02]  /*10a0*/  ULOP3.LUT UR9, UR9, 0x8, URZ, 0xc0, !UPT ;  /* 0x0000000809097892 */ /* 0x000fe4000f8ec0ff */
[----:B------:R-:W-:Y:S02]  /*10b0*/  USHF.L.U32 UR10, UR10, 0x1f, URZ ;  /* 0x0000001f0a0a7899 */ /* 0x000fe400080006ff */
[----:B------:R-:W-:-:S02]  /*10c0*/  ULOP3.LUT UR12, UR18, 0x1, URZ, 0xc0, !UPT ;  /* 0x00000001120c7892 */ /* 0x000fc4000f8ec0ff */
[----:B------:R-:W-:Y:S01]  /*10d0*/  MOV R0, UR9 ;  /* 0x0000000900007c02 */ /* 0x000fe20008000f00 */
[----:B------:R-:W-:Y:S01]  /*10e0*/  UIADD3 UR9, UPT, UPT, UR8, UR9, URZ ;  /* 0x0000000908097290 */ /* 0x000fe2000fffe0ff */
[----:B------:R-:W-:Y:S01]  /*10f0*/  MOV R2, UR10 ;  /* 0x0000000a00027c02 */ /* 0x000fe20008000f00 */
[----:B------:R-:W-:Y:S02]  /*1100*/  UIMAD UR12, UR12, 0xc0, URZ ;  /* 0x000000c00c0c78a4 */ /* 0x000fe4000f8e02ff */
[----:B------:R-:W-:Y:S01]  /*1110*/  UIADD3 UR11, UPT, UPT, UR9, 0x36490, URZ ;  /* 0x00036490090b7890 */ /* 0x000fe2000fffe0ff */
[----:B------:R-:W1:Y:S02]  /*1120*/  SYNCS.PHASECHK.TRANS64.TRYWAIT P0, [R0+UR8+0x364a0], R2 ;  /* 0x0364a002000075a7 */ /* 0x000e640008001108 */
[----:B-1----:R-:W-:Y:S09]  /*1130*/  @!P0 BRA `(.L_x_18) ;  /* 0x0000003400748947 */ /* 0x002ff20003800000 */
.L_x_57:
[----:B------:R-:W-:Y:S01]  /*1140*/  NOP ;  /* 0x0000000000007918 */ /* 0x000fe20000000000 */
[----:B------:R-:W-:Y:S01]  /*1150*/  UMOV UR17, 0xa ;  /* 0x0000000a00117882 */ /* 0x000fe20000000000 */
[----:B------:R-:W-:-:S05]  /*1160*/  UMOV UR16, 0xfffffff4 ;  /* 0xfffffff400107882 */ /* 0x000fca0000000000 */
.L_x_23:
[----:B------:R-:W-:Y:S01]  /*1170*/  ULEA UR13, UR15, UR8, 0x3 ;  /* 0x000000080f0d7291 */ /* 0x000fe2000f8e18ff */
[----:B-1----:R-:W-:Y:S01]  /*1180*/  SHF.L.U32 R11, R4, 0x1f, RZ ;  /* 0x0000001f040b7819 */ /* 0x002fe200000006ff */
[----:B------:R-:W-:Y:S01]  /*1190*/  UIADD3 UR14, UPT, UPT, UR16, 0xc, URZ ;  /* 0x0000000c100e7890 */ /* 0x000fe2000fffe0ff */
[----:B------:R-:W-:Y:S03]  /*11a0*/  MOV R0, UR15 ;  /* 0x0000000f00007c02 */ /* 0x000fe60008000f00 */
[----:B------:R-:W-:Y:S03]  /*11b0*/  ULOP3.LUT UP0, UR14, UR14, 0x2, URZ, 0xc0, !UPT ;  /* 0x000000020e0e7892 */ /* 0x000fe6000f80c0ff */
[----:B------:R-:W1:Y:S02]  /*11c0*/  SYNCS.PHASECHK.TRANS64.TRYWAIT P0, [UR13+0x36460], R11 ;  /* 0x0364600bff0075a7 */ /* 0x000e64000800110d */
[----:B-12---:R-:W-:Y:S07]  /*11d0*/  @!P0 BRA `(.L_x_19) ;  /* 0x00000034006c8947 */ /* 0x006fee0003800000 */
.L_x_59:
[----:B------:R-:W-:Y:S01]  /*11e0*/  NOP ;  /* 0x0000000000007918 */ /* 0x000fe20000000000 */
[----:B------:R-:W-:Y:S05]  /*11f0*/  BRA.U UP0, `(.L_x_20) ;  /* 0x0000000100487547 */ /* 0x000fea000b800000 */
[----:B------:R-:W-:Y:S02]  /*1200*/  ULEA UR19, UR15, UR8, 0x9 ;  /* 0x000000080f137291 */ /* 0x000fe4000f8e48ff */
[----:B------:R-:W-:Y:S02]  /*1210*/  ULEA UR9, UR15, UR8, 0xa ;  /* 0x000000080f097291 */ /* 0x000fe4000f8e50ff */
[----:B------:R-:W-:Y:S02]  /*1220*/  UIADD3 UR19, UPT, UPT, UR19, 0x34000, URZ ;  /* 0x0003400013137890 */ /* 0x000fe4000fffe0ff */
[----:B------:R-:W-:Y:S02]  /*1230*/  UIADD3 UR10, UPT, UPT, UR9, 0x34c00, URZ ;  /* 0x00034c00090a7890 */ /* 0x000fe4000fffe0ff */
[----:B------:R-:W-:Y:S02]  /*1240*/  UIADD3 UR9, UPT, UPT, UR9, 0x34e00, URZ ;  /* 0x00034e0009097890 */ /* 0x000fe4000fffe0ff */
[----:B------:R-:W-:Y:S02]  /*1250*/  USHF.R.U32.HI UR19, URZ, 0x4, UR19 ;  /* 0x00000004ff137899 */ /* 0x000fe40008011613 */
[----:B------:R-:W-:Y:S02]  /*1260*/  USHF.R.U32.HI UR10, URZ, 0x4, UR10 ;  /* 0x00000004ff0a7899 */ /* 0x000fe4000801160a */
[----:B------:R-:W-:Y:S02]  /*1270*/  USHF.R.U32.HI UR9, URZ, 0x4, UR9 ;  /* 0x00000004ff097899 */ /* 0x000fe40008011609 */
[----:B------:R-:W-:Y:S02]  /*1280*/  ULOP3.LUT UR20, UR19, 0x3fe0, URZ, 0xc0, !UPT ;  /* 0x00003fe013147892 */ /* 0x000fe4000f8ec0ff */
[----:B------:R-:W-:Y:S02]  /*1290*/  ULOP3.LUT UR22, UR10, 0x3fc0, URZ, 0xc0, !UPT ;  /* 0x00003fc00a167892 */ /* 0x000fe4000f8ec0ff */
[----:B------:R-:W-:Y:S01]  /*12a0*/  ULOP3.LUT UR24, UR9, 0x3fe0, URZ, 0xc0, !UPT ;  /* 0x00003fe009187892 */ /* 0x000fe2000f8ec0ff */
[----:B------:R-:W-:Y:S01]  /*12b0*/  UMOV UR21, 0x4008 ;  /* 0x0000400800157882 */ /* 0x000fe20000000000 */
[----:B------:R-:W-:Y:S01]  /*12c0*/  UMOV UR23, 0x4008 ;  /* 0x0000400800177882 */ /* 0x000fe20000000000 */
[----:B------:R-:W-:Y:S02]  /*12d0*/  UMOV UR25, 0x4008 ;  /* 0x0000400800197882 */ /* 0x000fe40000000000 */
[----:B------:R2:W-:Y:S02]  /*12e0*/  UTCCP.T.S.4x32dp128bit tmem[0x180], gdesc[UR20] ;  /* 0x00018014ff0079e7 */ /* 0x0005e40009100000 */
[----:B------:R2:W-:Y:S02]  /*12f0*/  UTCCP.T.S.4x32dp128bit tmem[0x184], gdesc[UR22] ;  /* 0x00018416ff0079e7 */ /* 0x0005e40009100000 */
[----:B------:R2:W-:Y:S01]  /*1300*/  UTCCP.T.S.4x32dp128bit tmem[0x188], gdesc[UR24] ;  /* 0x00018818ff0079e7 */ /* 0x0005e20009100000 */
[----:B------:R-:W-:Y:S02]  /*1310*/  NOP ;  /* 0x0000000000007918 */ /* 0x000fe40000000000 */
.L_x_20:
[----:B------:R-:W-:Y:S01]  /*1320*/  UISETP.NE.AND UP0, UPT, UR15, 0x5, UPT ;  /* 0x000000050f00788c */ /* 0x000fe2000bf05270 */
[----:B-1----:R-:W-:Y:S01]  /*1330*/  SHFL.IDX PT, R2, R9, R0, 0x1f ;  /* 0x00001f0009027589 */ /* 0x002fe200000e0000 */
[----:B------:R-:W-:Y:S01]  /*1340*/  UIADD3 UR10, UPT, UPT, UR15, 0x1, URZ ;  /* 0x000000010f0a7890 */ /* 0x000fe2000fffe0ff */
[----:B------:R-:W-:Y:S03]  /*1350*/  NOP ;  /* 0x0000000000007918 */ /* 0x000fe60000000000 */
[----:B------:R-:W-:Y:S03]  /*1360*/  USEL UR10, UR10, URZ, UP0 ;  /* 0x000000ff0a0a7287 */ /* 0x000fe60008000000 */
[----:B------:R-:W1:Y:S01]  /*1370*/  SHFL.IDX PT, R0, R8, R0, 0x1f ;  /* 0x00001f0008007589 */ /* 0x000e6200000e0000 */
[----:B------:R-:W-:Y:S02]  /*1380*/  USHF.L.U32 UR15, UR14, 0x4, URZ ;  /* 0x000000040e0f7899 */ /* 0x000fe400080006ff */
[----:B------:R-:W-:Y:S02]  /*1390*/  ULEA UR9, UR10, UR8, 0x3 ;  /* 0x000000080a097291 */ /* 0x000fe4000f8e18ff */
[----:B------:R-:W-:Y:S01]  /*13a0*/  ULEA UR14, UR14, 0x8b0, 0xd ;  /* 0x000008b00e0e7891 */ /* 0x000fe2000f8e68ff */
[----:B------:R-:W-:Y:S01]  /*13b0*/  ISETP.NE.AND P0, PT, RZ, UR10, PT ;  /* 0x0000000aff007c0c */ /* 0x000fe2000bf05270 */
[----:B------:R-:W-:Y:S02]  /*13c0*/  UISETP.NE.AND UP0, UPT, UR16, -0xc, UPT ;  /* 0xfffffff41000788c */ /* 0x000fe4000bf05270 */
[----:B------:R-:W-:Y:S02]  /*13d0*/  UPRMT UR15, UR15, 0x5410, UR14 ;  /* 0x000054100f0f7896 */ /* 0x000fe4000800000e */
[----:B------:R-:W-:Y:S01]  /*13e0*/  UIADD3 UR13, UPT, UPT, UR13, 0x36430, URZ ;  /* 0x000364300d0d7890 */ /* 0x000fe2000fffe0ff */
[----:B------:R-:W-:Y:S01]  /*13f0*/  UMOV UR14, URZ ;  /* 0x000000ff000e7c82 */ /* 0x000fe20008000000 */
[----:B--2---:R-:W-:Y:S01]  /*1400*/  UMOV UR23, 0x40004040 ;  /* 0x4000404000177882 */ /* 0x004fe20000000000 */
[----:B------:R-:W-:Y:S01]  /*1410*/  UMOV UR21, 0x40004040 ;  /* 0x4000404000157882 */ /* 0x000fe20000000000 */
[----:B------:R-:W-:Y:S01]  /*1420*/  UMOV UR27, 0x40004040 ;  /* 0x40004040001b7882 */ /* 0x000fe20000000000 */
[----:B------:R-:W-:Y:S01]  /*1430*/  UMOV UR25, 0x40004040 ;  /* 0x4000404000197882 */ /* 0x000fe20000000000 */
[----:B------:R-:W-:Y:S01]  /*1440*/  UMOV UR31, 0x40004040 ;  /* 0x40004040001f7882 */ /* 0x000fe20000000000 */
[----:B------:R-:W-:Y:S01]  /*1450*/  UMOV UR29, 0x40004040 ;  /* 0x40004040001d7882 */ /* 0x000fe20000000000 */
[----:B------:R-:W-:Y:S01]  /*1460*/  UMOV UR35, 0x40004040 ;  /* 0x4000404000237882 */ /* 0x000fe20000000000 */
[----:B------:R-:W-:Y:S01]  /*1470*/  UMOV UR33, 0x40004040 ;  /* 0x4000404000217882 */ /* 0x000fe20000000000 */
[----:B-1----:R-:W-:Y:S02]  /*1480*/  R2UR UR20, R0 ;  /* 0x00000000001472ca */ /* 0x002fe400000e0000 */
[----:B------:R-:W-:Y:S02]  /*1490*/  R2UR UR22, R2 ;  /* 0x00000000021672ca */ /* 0x000fe400000e0000 */
[----:B------:R-:W-:Y:S04]  /*14a0*/  SEL R0, RZ, 0x1, P0 ;  /* 0x00000001ff007807 */ /* 0x000fe80000000000 */
[----:B------:R-:W-:Y:S01]  /*14b0*/  LOP3.LUT R4, R4, R0, RZ, 0x3c, !PT ;  /* 0x0000000004047212 */ /* 0x000fe200078e3cff */
[----:B------:R-:W-:Y:S04]  /*14c0*/  IMAD.U32 R0, RZ, RZ, UR10 ;  /* 0x0000000aff007e24 */ /* 0x000fe8000f8e00ff */
[----:B------:R-:W-:Y:S01]  /*14d0*/  UIADD3 UR24, UPT, UPT, UR20, 0x2, URZ ;  /* 0x0000000214187890 */ /* 0x000fe2000fffe0ff */
[----:B------:R-:W-:Y:S01]  /*14e0*/  IMAD.U32 R11, R4, -0x80000000, RZ ;  /* 0x80000000040b7824 */ /* 0x000fe200078e00ff */
[----:B------:R-:W-:Y:S01]  /*14f0*/  UIADD3 UR26, UPT, UPT, UR22, 0x2, URZ ;  /* 0x00000002161a7890 */ /* 0x000fe2000fffe0ff */
[----:B------:R1:W-:Y:S01]  /*1500*/  UTCQMMA gdesc[UR22], gdesc[UR20], tmem[UR12], tmem[UR14], idesc[UR15], tmem[UR6], UP0 ;  /* 0x00060e1416007dea */ /* 0x0003e2000800030c */
[----:B------:R-:W-:Y:S02]  /*1510*/  UIADD3 UR30, UPT, UPT, UR22, 0x4, URZ ;  /* 0x00000004161e7890 */ /* 0x000fe4000fffe0ff */
[----:B------:R-:W-:Y:S02]  /*1520*/  UIADD3 UR28, UPT, UPT, UR20, 0x4, URZ ;  /* 0x00000004141c7890 */ /* 0x000fe4000fffe0ff */
[----:B------:R-:W-:Y:S02]  /*1530*/  UIADD3 UR34, UPT, UPT, UR22, 0x6, URZ ;  /* 0x0000000616227890 */ /* 0x000fe4000fffe0ff */
[----:B------:R-:W-:Y:S01]  /*1540*/  UIADD3 UR32, UPT, UPT, UR20, 0x6, URZ ;  /* 0x0000000614207890 */ /* 0x000fe2000fffe0ff */
[----:B------:R1:W-:Y:S04]  /*1550*/  UTCQMMA gdesc[UR26], gdesc[UR24], tmem[UR12], tmem[UR14], idesc[UR15], tmem[UR6], UPT ;  /* 0x00060e181a007dea */ /* 0x0003e8000b80030c */
[----:B------:R1:W-:Y:S04]  /*1560*/  UTCQMMA gdesc[UR30], gdesc[UR28], tmem[UR12], tmem[UR14], idesc[UR15], tmem[UR6], UPT ;  /* 0x00060e1c1e007dea */ /* 0x0003e8000b80030c */
[----:B------:R1:W-:Y:S01]  /*1570*/  UTCQMMA gdesc[UR34], gdesc[UR32], tmem[UR12], tmem[UR14], idesc[UR15], tmem[UR6], UPT ;  /* 0x00060e2022007dea */ /* 0x0003e2000b80030c */
[----:B------:R1:W-:Y:S01]  /*1580*/  UTCBAR [UR13], URZ ;  /* 0x000000ff0d0073e9 */ /* 0x0003e200080000ff */
[----:B------:R-:W2:Y:S02]  /*1590*/  SYNCS.PHASECHK.TRANS64.TRYWAIT P0, [UR9+0x36460], R11 ;  /* 0x0364600bff0075a7 */ /* 0x000ea40008001109 */
[----:B-12---:R-:W-:Y:S05]  /*15a0*/  @!P0 BRA `(.L_x_21) ;  /* 0x0000003000948947 */ /* 0x006fea0003800000 */
.L_x_61:
[----:B------:R-:W-:Y:S01]  /*15b0*/  ELECT P0, URZ, PT ;  /* 0x0000000000ff782f */ /* 0x000fe20003800000 */
[----:B-1----:R-:W1:Y:S01]  /*15c0*/  SHFL.IDX PT, R2, R9, R0, 0x1f ;  /* 0x00001f0009027589 */ /* 0x002e6200000e0000 */
[----:B------:R-:W-:Y:S02]  /*15d0*/  UIADD3 UR9, UPT, UPT, UR9, 0x36430, URZ ;  /* 0x0003643009097890 */ /* 0x000fe4000fffe0ff */
[----:B------:R-:W-:Y:S05]  /*15e0*/  UISETP.NE.AND UP0, UPT, UR16, -0x2, UPT ;  /* 0xfffffffe1000788c */ /* 0x000fea000bf05270 */
[----:B------:R-:W2:Y:S01]  /*15f0*/  SHFL.IDX PT, R0, R8, R0, 0x1f ;  /* 0x00001f0008007589 */ /* 0x000ea200000e0000 */
[----:B------:R-:W-:Y:S01]  /*1600*/  NOP ;  /* 0x0000000000007918 */ /* 0x000fe20000000000 */
[----:B------:R-:W-:Y:S02]  /*1610*/  NOP ;  /* 0x0000000000007918 */ /* 0x000fe40000000000 */
[C---:B------:R-:W-:Y:S01]  /*1620*/  @P0 IMAD.SHL.U32 R5, R7.reuse, 0x2000, RZ ;  /* 0x0000200007050824 */ /* 0x040fe200078e00ff */
[----:B------:R-:W-:Y:S01]  /*1630*/  UMOV UR21, 0x40004040 ;  /* 0x4000404000157882 */ /* 0x000fe20000000000 */
[----:B------:R-:W-:Y:S01]  /*1640*/  @P0 IMAD.SHL.U32 R6, R7, 0x10, RZ ;  /* 0x0000001007060824 */ /* 0x000fe200078e00ff */
[----:B------:R-:W-:Y:S01]  /*1650*/  UMOV UR15, 0x40004040 ;  /* 0x40004040000f7882 */ /* 0x000fe20000000000 */
[----:B------:R-:W-:Y:S01]  /*1660*/  @P0 IMAD.MOV.U32 R10, RZ, RZ, RZ ;  /* 0x000000ffff0a0224 */ /* 0x000fe200078e00ff */
[----:B------:R-:W-:Y:S01]  /*1670*/  @P0 LOP3.LUT R5, R5, 0x6000, RZ, 0xc0, !PT ;  /* 0x0000600005050812 */ /* 0x000fe200078ec0ff */
[----:B------:R-:W-:Y:S01]  /*1680*/  UMOV UR27, 0x40004040 ;  /* 0x40004040001b7882 */ /* 0x000fe20000000000 */
[----:B------:R-:W-:Y:S01]  /*1690*/  @P0 LOP3.LUT R6, R6, 0x30, RZ, 0xc0, !PT ;  /* 0x0000003006060812 */ /* 0x000fe200078ec0ff */
[----:B------:R-:W-:Y:S01]  /*16a0*/  UMOV UR25, 0x40004040 ;  /* 0x4000404000197882 */ /* 0x000fe20000000000 */
[----:B------:R-:W-:Y:S01]  /*16b0*/  @P0 LOP3.LUT R5, R5, 0x8b0, RZ, 0xfc, !PT ;  /* 0x000008b005050812 */ /* 0x000fe200078efcff */
[----:B------:R-:W-:Y:S01]  /*16c0*/  UMOV UR31, 0x40004040 ;  /* 0x40004040001f7882 */ /* 0x000fe20000000000 */
[----:B------:R-:W-:Y:S01]  /*16d0*/  @P0 R2UR UR22, R10 ;  /* 0x000000000a1602ca */ /* 0x000fe200000e0000 */
[----:B------:R-:W-:Y:S01]  /*16e0*/  UMOV UR29, 0x40004040 ;  /* 0x40004040001d7882 */ /* 0x000fe20000000000 */
[----:B------:R-:W-:Y:S01]  /*16f0*/  @P0 PRMT R5, R6, 0x5410, R5 ;  /* 0x0000541006050816 */ /* 0x000fe20000000005 */
[----:B------:R-:W-:Y:S01]  /*1700*/  UMOV UR35, 0x40004040 ;  /* 0x4000404000237882 */ /* 0x000fe20000000000 */
[----:B------:R-:W-:Y:S01]  /*1710*/  UMOV UR33, 0x40004040 ;  /* 0x4000404000217882 */ /* 0x000fe20000000000 */
[----:B-1----:R-:W-:Y:S02]  /*1720*/  R2UR UR20, R2 ;  /* 0x00000000021472ca */ /* 0x002fe400000e0000 */
[----:B------:R-:W-:Y:S02]  /*1730*/  @P0 R2UR UR13, R5 ;  /* 0x00000000050d02ca */ /* 0x000fe400000e0000 */
[----:B--2---:R-:W-:Y:S09]  /*1740*/  R2UR UR14, R0 ;  /* 0x00000000000e72ca */ /* 0x004ff200000e0000 */
[----:B------:R-:W-:Y:S02]  /*1750*/  UIADD3 UR26, UPT, UPT, UR20, 0x2, URZ ;  /* 0x00000002141a7890 */ /* 0x000fe4000fffe0ff */
[----:B------:R-:W-:Y:S01]  /*1760*/  UIADD3 UR30, UPT, UPT, UR20, 0x4, URZ ;  /* 0x00000004141e7890 */ /* 0x000fe2000fffe0ff */
[----:B------:R-:W-:Y:S01]  /*1770*/  IMAD.U32 R11, RZ, RZ, UR13 ;  /* 0x0000000dff0b7e24 */ /* 0x000fe2000f8e00ff */
[----:B------:R-:W-:Y:S02]  /*1780*/  UIADD3 UR24, UPT, UPT, UR14, 0x2, URZ ;  /* 0x000000020e187890 */ /* 0x000fe4000fffe0ff */
[----:B------:R-:W-:Y:S02]  /*1790*/  UIADD3 UR28, UPT, UPT, UR14, 0x4, URZ ;  /* 0x000000040e1c7890 */ /* 0x000fe4000fffe0ff */
[----:B------:R-:W-:Y:S01]  /*17a0*/  @P0 R2UR UR23, R11 ;  /* 0x000000000b1702ca */ /* 0x000fe200000e0000 */
[----:B------:R-:W-:Y:S02]  /*17b0*/  UIADD3 UR34, UPT, UPT, UR20, 0x6, URZ ;  /* 0x0000000614227890 */ /* 0x000fe4000fffe0ff */
[----:B------:R-:W-:Y:S10]  /*17c0*/  UIADD3 UR32, UPT, UPT, UR14, 0x6, URZ ;  /* 0x000000060e207890 */ /* 0x000ff4000fffe0ff */
[----:B------:R1:W-:Y:S01]  /*17d0*/  UTCQMMA gdesc[UR20], gdesc[UR14], tmem[UR12], tmem[UR22], idesc[UR23], tmem[UR4], UPT ;  /* 0x0004160e14007dea */ /* 0x0003e2000b80030c */
[----:B------:R1:W-:Y:S01]  /*17e0*/  UTCQMMA gdesc[UR26], gdesc[UR24], tmem[UR12], tmem[UR22], idesc[UR23], tmem[UR4], UPT ;  /* 0x000416181a007dea */ /* 0x0003e2000b80030c */
[----:B------:R1:W-:Y:S01]  /*17f0*/  UTCQMMA gdesc[UR30], gdesc[UR28], tmem[UR12], tmem[UR22], idesc[UR23], tmem[UR4], UPT ;  /* 0x0004161c1e007dea */ /* 0x0003e2000b80030c */
[----:B------:R1:W-:Y:S01]  /*1800*/  UTCQMMA gdesc[UR34], gdesc[UR32], tmem[UR12], tmem[UR22], idesc[UR23], tmem[UR4], UPT ;  /* 0x0004162022007dea */ /* 0x0003e2000b80030c */
[----:B------:R1:W-:Y:S01]  /*1810*/  UTCBAR [UR9], URZ ;  /* 0x000000ff090073e9 */ /* 0x0003e200080000ff */
[----:B------:R-:W-:Y:S05]  /*1820*/  BRA.U UP0, `(.L_x_22) ;  /* 0x0000000100087547 */ /* 0x000fea000b800000 */
[----:B------:R2:W-:Y:S01]  /*1830*/  UTCBAR [UR11], URZ ;  /* 0x000000ff0b0073e9 */ /* 0x0005e200080000ff */
[----:B------:R-:W-:Y:S01]  /*1840*/  NOP ;  /* 0x0000000000007918 */ /* 0x000fe20000000000 */
.L_x_22:
[----:B------:R-:W-:Y:S01]  /*1850*/  UISETP.NE.AND UP0, UPT, UR10, 0x5, UPT ;  /* 0x000000050a00788c */ /* 0x000fe2000bf05270 */
[----:B------:R-:W-:Y:S01]  /*1860*/  VIADD R7, R7, 0x2 ;  /* 0x0000000207077836 */ /* 0x000fe20000000000 */
[----:B------:R-:W-:Y:S02]  /*1870*/  UIADD3 UR10, UPT, UPT, UR10, 0x1, URZ ;  /* 0x000000010a0a7890 */ /* 0x000fe4000fffe0ff */
[----:B------:R-:W-:Y:S02]  /*1880*/  UIADD3 UR17, UPT, UPT, UR17, -0x2, URZ ;  /* 0xfffffffe11117890 */ /* 0x000fe4000fffe0ff */
[----:B-1----:R-:W-:Y:S02]  /*1890*/  USEL UR15, UR10, URZ, UP0 ;  /* 0x000000ff0a0f7287 */ /* 0x002fe40008000000 */
[----:B------:R-:W-:Y:S02]  /*18a0*/  UISETP.NE.AND UP0, UPT, UR17, -0x2, UPT ;  /* 0xfffffffe1100788c */ /* 0x000fe4000bf05270 */
[----:B------:R-:W-:Y:S02]  /*18b0*/  UIADD3 UR16, UPT, UPT, UR16, 0x2, URZ ;  /* 0x0000000210107890 */ /* 0x000fe4000fffe0ff */
[----:B------:R-:W-:Y:S04]  /*18c0*/  ISETP.NE.AND P0, PT, RZ, UR15, PT ;  /* 0x0000000fff007c0c */ /* 0x000fe8000bf05270 */
[----:B------:R-:W-:Y:S04]  /*18d0*/  SEL R0, RZ, 0x1, P0 ;  /* 0x00000001ff007807 */ /* 0x000fe80000000000 */
[----:B------:R-:W-:Y:S01]  /*18e0*/  LOP3.LUT R4, R4, R0, RZ, 0x3c, !PT ;  /* 0x0000000004047212 */ /* 0x000fe200078e3cff */
[----:B------:R-:W-:Y:S06]  /*18f0*/  BRA.U UP0, `(.L_x_23) ;  /* 0xfffffff9001c7547 */ /* 0x000fec000b83ffff */
[----:B------:R-:W-:-:S13]  /*1900*/  ISETP.NE.AND P0, PT, R3, UR18, PT ;  /* 0x0000001203007c0c */ /* 0x000fda000bf05270 */
[----:B--2---:R-:W-:Y:S05]  /*1910*/  @!P0 EXIT ;  /* 0x000000000000894d */ /* 0x004fea0003800000 */
[----:B------:R-:W-:Y:S01]  /*1920*/  UIADD3 UR18, UPT, UPT, UR18, 0x1, URZ ;  /* 0x0000000112127890 */ /* 0x000fe2000fffe0ff */
[----:B------:R-:W-:Y:S11]  /*1930*/  BRA `(.L_x_24) ;  /* 0xfffffff400c87947 */ /* 0x000ff6000383ffff */
.L_x_11:
[----:B------:R-:W-:-:S13]  /*1940*/  ELECT P0, URZ, PT ;  /* 0x0000000000ff782f */ /* 0x000fda0003800000 */
[----:B------:R-:W-:Y:S05]  /*1950*/  @!P0 BRA `(.L_x_13) ;  /* 0x0000001400508947 */ /* 0x000fea0003800000 */
[----:B------:R-:W1:Y:S02]  /*1960*/  S2UR UR4, SR_CTAID.X ;  /* 0x00000000000479c3 */ /* 0x000e640000002500 */
[----:B-1----:R-:W-:-:S13]  /*1970*/  ISETP.LE.U32.AND P0, PT, R22, UR4, PT ;  /* 0x0000000416007c0c */ /* 0x002fda000bf03070 */
[----:B------:R-:W-:Y:S05]  /*1980*/  @P0 EXIT ;  /* 0x000000000000094d */ /* 0x000fea0003800000 */
[----:B------:R-:W1:Y:S01]  /*1990*/  S2R R0, SR_CgaCtaId ;  /* 0x0000000000007919 */ /* 0x000e620000008800 */
[----:B------:R-:W2:Y:S01]  /*19a0*/  LDC.64 R8, c[0x0][0x348] ;  /* 0x0000d200ff087b82 */ /* 0x000ea20000000a00 */
[----:B------:R-:W-:Y:S01]  /*19b0*/  IMAD.U32 R4, RZ, RZ, UR4 ;  /* 0x00000004ff047e24 */ /* 0x000fe2000f8e00ff */
[----:B------:R-:W-:-:S04]  /*19c0*/  MOV R3, 0x400 ;  /* 0x0000040000037802 */ /* 0x000fc80000000f00 */
[----:B------:R-:W-:-:S05]  /*19d0*/  LOP3.LUT R2, RZ, R4, RZ, 0x33, !PT ;  /* 0x00000004ff027212 */ /* 0x000fca00078e33ff */
[----:B------:R-:W-:-:S05]  /*19e0*/  IMAD.IADD R2, R22, 0x1, R2 ;  /* 0x0000000116027824 */ /* 0x000fca00078e0202 */
[----:B------:R-:W-:-:S05]  /*19f0*/  SHF.R.U32.HI R2, RZ, 0x7, R2 ;  /* 0x00000007ff027819 */ /* 0x000fca0000011602 */
[----:B------:R-:W-:Y:S01]  /*1a00*/  IMAD.MOV R2, RZ, RZ, -R2 ;  /* 0x000000ffff027224 */ /* 0x000fe200078e0a02 */
[----:B-1----:R-:W-:Y:S02]  /*1a10*/  LEA R0, R0, R3, 0x18 ;  /* 0x0000000300007211 */ /* 0x002fe400078ec0ff */
[----:B------:R-:W-:-:S07]  /*1a20*/  PRMT R3, R4, 0x7610, R3 ;  /* 0x0000761004037816 */ /* 0x000fce0000000003 */
.L_x_37:
[----:B------:R-:W-:Y:S01]  /*1a30*/  SHF.R.U32.HI R12, RZ, 0x7, R4 ;  /* 0x00000007ff0c7819 */ /* 0x000fe20000011604 */
[----:B------:R-:W-:Y:S05]  /*1a40*/  YIELD ;  /* 0x0000000000007946 */ /* 0x000fea0003800000 */
[----:B------:R-:W-:Y:S02]  /*1a50*/  LOP3.LUT R13, R3, 0x7ff, RZ, 0xc0, !PT ;  /* 0x000007ff030d7812 */ /* 0x000fe400078ec0ff */
[----:B------:R-:W-:Y:S02]  /*1a60*/  LOP3.LUT R12, R12, 0x1fffff0, RZ, 0xc0, !PT ;  /* 0x01fffff00c0c7812 */ /* 0x000fe400078ec0ff */
[----:B------:R-:W-:Y:S01]  /*1a70*/  MOV R5, 0x1ab0 ;  /* 0x00001ab000057802 */ /* 0x000fe20000000f00 */
[----:B------:R-:W-:Y:S01]  /*1a80*/  IMAD.MOV.U32 R11, RZ, RZ, R13 ;  /* 0x000000ffff0b7224 */ /* 0x000fe200078e000d */
[----:B-1234-:R-:W-:-:S02]  /*1a90*/  VIADDMNMX.U32 R10, R34, -R12, 0x10, PT ;  /* 0x00000010220a7446 */ /* 0x01efc4000380080c */
[----:B--2---:R-:W-:Y:S05]  /*1aa0*/  CALL.REL.NOINC `($__internal_3_$__cuda_sm20_div_u16) ;  /* 0x0000003000cc7944 */ /* 0x004fea0003c00000 */
[----:B------:R-:W-:Y:S01]  /*1ab0*/  IMAD.MOV.U32 R11, RZ, RZ, -0x80000000 ;  /* 0x80000000ff0b7424 */ /* 0x000fe200078e00ff */
[----:B------:R-:W-:Y:S01]  /*1ac0*/  PRMT R10, R10, 0x9910, RZ ;  /* 0x000099100a0a7816 */ /* 0x000fe200000000ff */
[C---:B------:R-:W-:Y:S01]  /*1ad0*/  VIADD R28, R0.reuse, 0x36400 ;  /* 0x00036400001c7836 */ /* 0x040fe20000000000 */
[C---:B------:R-:W-:Y:S01]  /*1ae0*/  PRMT R5, R41.reuse, 0x9910, RZ ;  /* 0x0000991029057816 */ /* 0x040fe200000000ff */
[----:B------:R-:W1:Y:S01]  /*1af0*/  SYNCS.PHASECHK.TRANS64.TRYWAIT P4, [R0+URZ+0x36430], R11 ;  /* 0x0364300b000075a7 */ /* 0x000e6200080811ff */
[----:B------:R-:W-:Y:S01]  /*1b00*/  LOP3.LUT R7, R41, 0xffff, RZ, 0xc0, !PT ;  /* 0x0000ffff29077812 */ /* 0x000fe200078ec0ff */
[----:B------:R-:W-:Y:S01]  /*1b10*/  VIADD R6, R0, 0x4000 ;  /* 0x0000400000067836 */ /* 0x000fe20000000000 */
[----:B------:R-:W-:Y:S01]  /*1b20*/  IADD3 R38, P3, PT, R8, 0x40, RZ ;  /* 0x0000004008267810 */ /* 0x000fe20007f7e0ff */
[----:B------:R-:W-:Y:S01]  /*1b30*/  IMAD R5, R10, R5, RZ ;  /* 0x000000050a057224 */ /* 0x000fe200078e02ff */
[C---:B------:R-:W-:Y:S01]  /*1b40*/  IADD3 R36, P2, PT, R8.reuse, 0xc0, RZ ;  /* 0x000000c008247810 */ /* 0x040fe20007f5e0ff */
[----:B------:R-:W-:Y:S01]  /*1b50*/  IMAD R7, R7, 0xc0, RZ ;  /* 0x000000c007077824 */ /* 0x000fe200078e02ff */
[C---:B------:R-:W-:Y:S01]  /*1b60*/  IADD3 R30, P0, PT, R8.reuse, 0x1c0, RZ ;  /* 0x000001c0081e7810 */ /* 0x040fe20007f1e0ff */
[----:B------:R-:W-:Y:S01]  /*1b70*/  IMAD.MOV R5, RZ, RZ, -R5 ;  /* 0x000000ffff057224 */ /* 0x000fe200078e0a05 */
[----:B------:R-:W-:Y:S01]  /*1b80*/  IADD3 R32, P1, PT, R8, 0x140, RZ ;  /* 0x0000014008207810 */ /* 0x000fe20007f3e0ff */
[----:B------:R-:W-:-:S02]  /*1b90*/  IMAD.X R39, RZ, RZ, R9, P3 ;  /* 0x000000ffff277224 */ /* 0x000fc400018e0609 */
[--C-:B------:R-:W-:Y:S01]  /*1ba0*/  IMAD.X R37, RZ, RZ, R9.reuse, P2 ;  /* 0x000000ffff257224 */ /* 0x100fe200010e0609 */
[----:B------:R-:W-:Y:S01]  /*1bb0*/  PRMT R5, R5, 0x7710, RZ ;  /* 0x0000771005057816 */ /* 0x000fe200000000ff */
[----:B------:R-:W-:Y:S01]  /*1bc0*/  IMAD.X R31, RZ, RZ, R9, P0 ;  /* 0x000000ffff1f7224 */ /* 0x000fe200000e0609 */
[----:B------:R-:W-:-:S03]  /*1bd0*/  IADD3.X R33, PT, PT, RZ, R9, RZ, P1, !PT ;  /* 0x00000009ff217210 */ /* 0x000fc60000ffe4ff */
[----:B------:R-:W-:-:S05]  /*1be0*/  IMAD.IADD R5, R13, 0x1, R5 ;  /* 0x000000010d057824 */ /* 0x000fca00078e0205 */
[----:B------:R-:W-:Y:S02]  /*1bf0*/  LOP3.LUT R10, R5, 0xffff, RZ, 0xc0, !PT ;  /* 0x0000ffff050a7812 */ /* 0x000fe400078ec0ff */
[----:B------:R-:W-:Y:S02]  /*1c00*/  IADD3 R5, PT, PT, R0, 0x10000, RZ ;  /* 0x0001000000057810 */ /* 0x000fe40007ffe0ff */
[----:B------:R-:W-:Y:S01]  /*1c10*/  IADD3 R10, PT, PT, R12, R10, RZ ;  /* 0x0000000a0c0a7210 */ /* 0x000fe20007ffe0ff */
[----:B-1----:R-:W-:Y:S06]  /*1c20*/  @!P4 BRA `(.L_x_25) ;  /* 0x0000002c0010c947 */ /* 0x002fec0003800000 */
.L_x_62:
[----:B------:R-:W-:Y:S01]  /*1c30*/  R2UR UR16, R0 ;  /* 0x00000000001072ca */ /* 0x000fe200000e0000 */
[----:B------:R-:W-:Y:S01]  /*1c40*/  IMAD.SHL.U32 R10, R10, 0x40, RZ ;  /* 0x000000400a0a7824 */ /* 0x000fe200078e00ff */
[----:B------:R-:W-:Y:S01]  /*1c50*/  R2UR UR9, R28 ;  /* 0x000000001c0972ca */ /* 0x000fe200000e0000 */
[----:B------:R-:W-:Y:S01]  /*1c60*/  UMOV UR10, URZ ;  /* 0x000000ff000a7c82 */ /* 0x000fe20008000000 */
[----:B------:R-:W-:Y:S01]  /*1c70*/  R2UR UR28, R38 ;  /* 0x00000000261c72ca */ /* 0x000fe200000e0000 */
[----:B------:R-:W-:Y:S01]  /*1c80*/  UMOV UR20, 0x0 ;  /* 0x0000000000147882 */ /* 0x000fe20000000000 */
[----:B------:R-:W-:Y:S01]  /*1c90*/  R2UR UR29, R39 ;  /* 0x00000000271d72ca */ /* 0x000fe200000e0000 */
[----:B------:R-:W-:Y:S01]  /*1ca0*/  UMOV UR21, 0x10000000 ;  /* 0x1000000000157882 */ /* 0x000fe20000000000 */
[----:B------:R-:W-:Y:S01]  /*1cb0*/  R2UR UR8, R6 ;  /* 0x00000000060872ca */ /* 0x000fe200000e0000 */
[----:B------:R-:W-:Y:S01]  /*1cc0*/  UMOV UR15, URZ ;  /* 0x000000ff000f7c82 */ /* 0x000fe20008000000 */
[----:B------:R-:W-:Y:S01]  /*1cd0*/  R2UR UR11, R10 ;  /* 0x000000000a0b72ca */ /* 0x000fe200000e0000 */
[----:B------:R-:W-:Y:S01]  /*1ce0*/  UMOV UR6, UR10 ;  /* 0x0000000a00067c82 */ /* 0x000fe20008000000 */
[----:B------:R-:W-:Y:S01]  /*1cf0*/  R2UR UR26, R36 ;  /* 0x00000000241a72ca */ /* 0x000fe200000e0000 */
[----:B------:R-:W-:Y:S01]  /*1d00*/  UIADD3 UR12, UPT, UPT, UR16, 0x34000, URZ ;  /* 0x00034000100c7890 */ /* 0x000fe2000fffe0ff */
[----:B------:R-:W-:Y:S01]  /*1d10*/  R2UR UR27, R37 ;  /* 0x00000000251b72ca */ /* 0x000fe200000e0000 */
[----:B------:R-:W-:Y:S01]  /*1d20*/  UIADD3 UR16, UPT, UPT, UR16, 0x34c00, URZ ;  /* 0x00034c0010107890 */ /* 0x000fe2000fffe0ff */
[----:B------:R-:W-:Y:S01]  /*1d30*/  R2UR UR7, R7 ;  /* 0x00000000070772ca */ /* 0x000fe200000e0000 */
[----:B------:R-:W-:Y:S01]  /*1d40*/  UMOV UR5, UR9 ;  /* 0x0000000900057c82 */ /* 0x000fe20008000000 */
[----:B------:R-:W-:Y:S01]  /*1d50*/  R2UR UR4, R5 ;  /* 0x00000000050472ca */ /* 0x000fe200000e0000 */
[----:B------:R-:W-:Y:S01]  /*1d60*/  IMAD.MOV.U32 R27, RZ, RZ, 0x8400 ;  /* 0x00008400ff1b7424 */ /* 0x000fe200078e00ff */
[----:B------:R-:W-:Y:S01]  /*1d70*/  R2UR UR24, R32 ;  /* 0x00000000201872ca */ /* 0x000fe200000e0000 */
[----:B------:R-:W-:Y:S01]  /*1d80*/  UMOV UR13, UR9 ;  /* 0x00000009000d7c82 */ /* 0x000fe20008000000 */
[----:B------:R-:W-:Y:S01]  /*1d90*/  R2UR UR25, R33 ;  /* 0x00000000211972ca */ /* 0x000fe200000e0000 */
[----:B------:R2:W-:Y:S01]  /*1da0*/  UTMALDG.2D [UR8], [UR28], desc[UR20] ;  /* 0x000014081c0075b4 */ /* 0x0005e20008009000 */
[----:B------:R-:W-:Y:S01]  /*1db0*/  R2UR UR22, R30 ;  /* 0x000000001e1672ca */ /* 0x000fe200000e0000 */
[----:B------:R-:W-:Y:S01]  /*1dc0*/  UMOV UR14, UR11 ;  /* 0x0000000b000e7c82 */ /* 0x000fe20008000000 */
[----:B------:R-:W-:Y:S01]  /*1dd0*/  R2UR UR23, R31 ;  /* 0x000000001f1772ca */ /* 0x000fe200000e0000 */
[----:B------:R-:W-:Y:S01]  /*1de0*/  UMOV UR17, UR9 ;  /* 0x0000000900117c82 */ /* 0x000fe20008000000 */
[----:B------:R-:W-:Y:S01]  /*1df0*/  UMOV UR19, UR15 ;  /* 0x0000000f00137c82 */ /* 0x000fe20008000000 */
[----:B------:R-:W-:Y:S01]  /*1e00*/  UMOV UR18, UR7 ;  /* 0x0000000700127c82 */ /* 0x000fe20008000000 */
[C---:B------:R-:W-:Y:S01]  /*1e10*/  VIADD R26, R0.reuse, 0x6000 ;  /* 0x00006000001a7836 */ /* 0x040fe20000000000 */
[----:B------:R2:W-:Y:S01]  /*1e20*/  UTMALDG.2D [UR4], [UR26], desc[UR20] ;  /* 0x000014041a0075b4 */ /* 0x0005e20008009000 */
[----:B------:R-:W-:-:S02]  /*1e30*/  VIADD R25, R0, 0x36408 ;  /* 0x0003640800197836 */ /* 0x000fc40000000000 */
[----:B------:R-:W-:Y:S01]  /*1e40*/  VIADD R24, R0, 0x16000 ;  /* 0x0001600000187836 */ /* 0x000fe20000000000 */
[----:B------:R2:W-:Y:S04]  /*1e50*/  UTMALDG.2D [UR12], [UR24], desc[UR20] ;  /* 0x0000140c180075b4 */ /* 0x0005e80008009000 */
[----:B------:R2:W-:Y:S01]  /*1e60*/  UTMALDG.2D [UR16], [UR22], desc[UR20] ;  /* 0x00001410160075b4 */ /* 0x0005e20008009000 */
[----:B------:R2:W-:Y:S01]  /*1e70*/  SYNCS.ARRIVE.TRANS64 RZ, [R0+URZ+0x36400], R27 ;  /* 0x0364001b00ff79a7 */ /* 0x0005e200080000ff */
[----:B------:R-:W3:Y:S02]  /*1e80*/  SYNCS.PHASECHK.TRANS64.TRYWAIT P0, [R0+URZ+0x36438], R11 ;  /* 0x0364380b000075a7 */ /* 0x000ee400080011ff */
[----:B--23--:R-:W-:Y:S05]  /*1e90*/  @!P0 BRA `(.L_x_26) ;  /* 0x0000002800908947 */ /* 0x00cfea0003800000 */
.L_x_63:
[----:B------:R-:W-:Y:S01]  /*1ea0*/  R2UR UR9, R25 ;  /* 0x00000000190972ca */ /* 0x000fe200000e0000 */
[----:B------:R-:W-:Y:S01]  /*1eb0*/  IMAD.MOV.U32 R23, RZ, RZ, 0x8000 ;  /* 0x00008000ff177424 */ /* 0x000fe200078e00ff */
[----:B------:R-:W-:Y:S01]  /*1ec0*/  R2UR UR16, R38 ;  /* 0x00000000261072ca */ /* 0x000fe200000e0000 */
[----:B------:R-:W-:Y:S01]  /*1ed0*/  UMOV UR14, 0x0 ;  /* 0x00000000000e7882 */ /* 0x000fe20000000000 */
[----:B------:R-:W-:Y:S01]  /*1ee0*/  R2UR UR17, R39 ;  /* 0x00000000271172ca */ /* 0x000fe200000e0000 */
[----:B------:R-:W-:Y:S01]  /*1ef0*/  UMOV UR15, 0x10000000 ;  /* 0x10000000000f7882 */ /* 0x000fe20000000000 */
[----:B------:R-:W-:Y:S01]  /*1f00*/  R2UR UR11, R10 ;  /* 0x000000000a0b72ca */ /* 0x000fe200000e0000 */
[----:B------:R-:W-:Y:S01]  /*1f10*/  UMOV UR10, 0x80 ;  /* 0x00000080000a7882 */ /* 0x000fe20000000000 */
[----:B------:R-:W-:Y:S01]  /*1f20*/  R2UR UR8, R26 ;  /* 0x000000001a0872ca */ /* 0x000fe200000e0000 */
[----:B------:R-:W-:Y:S01]  /*1f30*/  UMOV UR6, 0x80 ;  /* 0x0000008000067882 */ /* 0x000fe20000000000 */
[----:B------:R-:W-:Y:S01]  /*1f40*/  R2UR UR12, R36 ;  /* 0x00000000240c72ca */ /* 0x000fe200000e0000 */
[C---:B------:R-:W-:Y:S01]  /*1f50*/  VIADD R22, R0.reuse, 0x8000 ;  /* 0x0000800000167836 */ /* 0x040fe20000000000 */
[----:B------:R-:W-:Y:S01]  /*1f60*/  R2UR UR13, R37 ;  /* 0x00000000250d72ca */ /* 0x000fe200000e0000 */
[----:B------:R-:W-:Y:S01]  /*1f70*/  UMOV UR5, UR9 ;  /* 0x0000000900057c82 */ /* 0x000fe20008000000 */
[----:B------:R-:W-:Y:S01]  /*1f80*/  R2UR UR7, R7 ;  /* 0x00000000070772ca */ /* 0x000fe200000e0000 */
[----:B------:R-:W-:Y:S01]  /*1f90*/  VIADD R21, R0, 0x36410 ;  /* 0x0003641000157836 */ /* 0x000fe20000000000 */
[----:B------:R-:W-:Y:S01]  /*1fa0*/  R2UR UR4, R24 ;  /* 0x00000000180472ca */ /* 0x000fe200000e0000 */
[----:B------:R-:W-:-:S04]  /*1fb0*/  VIADD R20, R0, 0x1c000 ;  /* 0x0001c00000147836 */ /* 0x000fc80000000000 */
[----:B------:R2:W-:Y:S08]  /*1fc0*/  UTMALDG.2D [UR8], [UR16], desc[UR14] ;  /* 0x00000e08100075b4 */ /* 0x0005f00008009000 */
[----:B------:R2:W-:Y:S01]  /*1fd0*/  UTMALDG.2D [UR4], [UR12], desc[UR14] ;  /* 0x00000e040c0075b4 */ /* 0x0005e20008009000 */
[----:B------:R2:W-:Y:S01]  /*1fe0*/  SYNCS.ARRIVE.TRANS64 RZ, [R0+URZ+0x36408], R23 ;  /* 0x0364081700ff79a7 */ /* 0x0005e200080000ff */
[----:B------:R-:W3:Y:S02]  /*1ff0*/  SYNCS.PHASECHK.TRANS64.TRYWAIT P0, [R0+URZ+0x36440], R11 ;  /* 0x0364400b000075a7 */ /* 0x000ee400080011ff */
[----:B--23--:R-:W-:Y:S05]  /*2000*/  @!P0 BRA `(.L_x_27) ;  /* 0x0000002800508947 */ /* 0x00cfea0003800000 */
.L_x_64:
        /* <DEDUP_REMOVED lines=9> */
[----:B------:R-:W-:Y:S01]  /*20a0*/  VIADD R19, R0, 0xa000 ;  /* 0x0000a00000137836 */ /* 0x000fe20000000000 */
[----:B------:R-:W-:Y:S01]  /*20b0*/  R2UR UR12, R36 ;  /* 0x00000000240c72ca */ /* 0x000fe200000e0000 */
[C---:B------:R-:W-:Y:S01]  /*20c0*/  VIADD R18, R0.reuse, 0x36418 ;  /* 0x0003641800127836 */ /* 0x040fe20000000000 */
[----:B------:R-:W-:Y:S01]  /*20d0*/  R2UR UR13, R37 ;  /* 0x00000000250d72ca */ /* 0x000fe200000e0000 */
[----:B------:R-:W-:Y:S01]  /*20e0*/  UMOV UR5, UR9 ;  /* 0x0000000900057c82 */ /* 0x000fe20008000000 */
[----:B------:R-:W-:Y:S01]  /*20f0*/  R2UR UR7, R7 ;  /* 0x00000000070772ca */ /* 0x000fe200000e0000 */
[----:B------:R-:W-:Y:S01]  /*2100*/  VIADD R17, R0, 0x22000 ;  /* 0x0002200000117836 */ /* 0x000fe20000000000 */
[----:B------:R-:W-:-:S05]  /*2110*/  R2UR UR4, R20 ;  /* 0x00000000140472ca */ /* 0x000fca00000e0000 */
[----:B------:R2:W-:Y:S08]  /*2120*/  UTMALDG.2D [UR8], [UR16], desc[UR14] ;  /* 0x00000e08100075b4 */ /* 0x0005f00008009000 */
[----:B------:R2:W-:Y:S01]  /*2130*/  UTMALDG.2D [UR4], [UR12], desc[UR14] ;  /* 0x00000e040c0075b4 */ /* 0x0005e20008009000 */
[----:B------:R2:W-:Y:S01]  /*2140*/  SYNCS.ARRIVE.TRANS64 RZ, [R0+URZ+0x36410], R23 ;  /* 0x0364101700ff79a7 */ /* 0x0005e200080000ff */
[----:B------:R-:W3:Y:S02]  /*2150*/  SYNCS.PHASECHK.TRANS64.TRYWAIT P0, [R0+URZ+0x36448], R11 ;  /* 0x0364480b000075a7 */ /* 0x000ee400080011ff */
[----:B--23--:R-:W-:Y:S05]  /*2160*/  @!P0 BRA `(.L_x_28) ;  /* 0x0000002800148947 */ /* 0x00cfea0003800000 */
.L_x_65:
        /* <DEDUP_REMOVED lines=22> */
.L_x_66:
        /* <DEDUP_REMOVED lines=13> */
[----:B------:R-:W-:Y:S01]  /*23a0*/  UIADD3 UR8, UPT, UPT, UR4, 0x34800, URZ ;  /* 0x0003480004087890 */ /* 0x000fe2000fffe0ff */
[----:B------:R-:W-:Y:S01]  /*23b0*/  R2UR UR27, R37 ;  /* 0x00000000251b72ca */ /* 0x000fe200000e0000 */
[----:B------:R-:W-:Y:S01]  /*23c0*/  UIADD3 UR4, UPT, UPT, UR4, 0x35c00, URZ ;  /* 0x00035c0004047890 */ /* 0x000fe2000fffe0ff */
[----:B------:R-:W-:Y:S01]  /*23d0*/  R2UR UR15, R7 ;  /* 0x00000000070f72ca */ /* 0x000fe200000e0000 */
[----:B------:R-:W-:Y:S01]  /*23e0*/  UMOV UR13, UR17 ;  /* 0x00000011000d7c82 */ /* 0x000fe20008000000 */
[----:B------:R-:W-:Y:S01]  /*23f0*/  R2UR UR12, R14 ;  /* 0x000000000e0c72ca */ /* 0x000fe200000e0000 */
[----:B------:R-:W-:Y:S01]  /*2400*/  UMOV UR9, UR17 ;  /* 0x0000001100097c82 */ /* 0x000fe20008000000 */
[----:B------:R-:W-:Y:S01]  /*2410*/  R2UR UR22, R32 ;  /* 0x00000000201672ca */ /* 0x000fe200000e0000 */
[----:B------:R-:W-:Y:S01]  /*2420*/  UMOV UR10, UR19 ;  /* 0x00000013000a7c82 */ /* 0x000fe20008000000 */
[----:B------:R-:W-:Y:S01]  /*2430*/  R2UR UR23, R33 ;  /* 0x00000000211772ca */ /* 0x000fe200000e0000 */
[----:B------:R2:W-:Y:S01]  /*2440*/  UTMALDG.2D [UR16], [UR28], desc[UR24] ;  /* 0x000018101c0075b4 */ /* 0x0005e20008009000 */
[----:B------:R-:W-:Y:S01]  /*2450*/  R2UR UR20, R30 ;  /* 0x000000001e1472ca */ /* 0x000fe200000e0000 */
[----:B------:R-:W-:Y:S01]  /*2460*/  UMOV UR5, UR17 ;  /* 0x0000001100057c82 */ /* 0x000fe20008000000 */
[----:B------:R-:W-:Y:S01]  /*2470*/  R2UR UR21, R31 ;  /* 0x000000001f1572ca */ /* 0x000fe200000e0000 */
[----:B-1----:R-:W-:-:S02]  /*2480*/  VIADD R13, R0, 0xe000 ;  /* 0x0000e000000d7836 */ /* 0x002fc40000000000 */
[----:B------:R-:W-:Y:S01]  /*2490*/  UMOV UR6, UR15 ;  /* 0x0000000f00067c82 */ /* 0x000fe20008000000 */
[C---:B------:R-:W-:Y:S01]  /*24a0*/  VIADD R12, R0.reuse, 0x36428 ;  /* 0x00036428000c7836 */ /* 0x040fe20000000000 */
[----:B------:R2:W-:Y:S04]  /*24b0*/  UTMALDG.2D [UR12], [UR26], desc[UR24] ;  /* 0x0000180c1a0075b4 */ /* 0x0005e80008009000 */
[----:B------:R2:W-:Y:S04]  /*24c0*/  UTMALDG.2D [UR8], [UR22], desc[UR24] ;  /* 0x00001808160075b4 */ /* 0x0005e80008009000 */
[----:B------:R2:W-:Y:S01]  /*24d0*/  UTMALDG.2D [UR4], [UR20], desc[UR24] ;  /* 0x00001804140075b4 */ /* 0x0005e20008009000 */
[----:B------:R-:W-:Y:S01]  /*24e0*/  SYNCS.ARRIVE.TRANS64 RZ, [R0+URZ+0x36420], R27 ;  /* 0x0364201b00ff79a7 */ /* 0x000fe200080000ff */
[----:B------:R1:W3:Y:S02]  /*24f0*/  SYNCS.PHASECHK.TRANS64.TRYWAIT P0, [R0+URZ+0x36458], R11 ;  /* 0x0364580b000075a7 */ /* 0x0002e400080011ff */
[----:B-1----:R-:W-:Y:S01]  /*2500*/  VIADD R11, R0, 0x2e000 ;  /* 0x0002e000000b7836 */ /* 0x002fe20000000000 */
[----:B--23--:R-:W-:Y:S06]  /*2510*/  @!P0 BRA `(.L_x_30) ;  /* 0x0000002400608947 */ /* 0x00cfec0003800000 */
.L_x_67:
        /* <DEDUP_REMOVED lines=8> */
[----:B------:R-:W-:Y:S02]  /*25a0*/  R2UR UR8, R13 ;  /* 0x000000000d0872ca */ /* 0x000fe400000e0000 */
[----:B------:R-:W-:-:S02]  /*25b0*/  R2UR UR12, R36 ;  /* 0x00000000240c72ca */ /* 0x000fc400000e0000 */
[----:B------:R-:W-:Y:S01]  /*25c0*/  R2UR UR13, R37 ;  /* 0x00000000250d72ca */ /* 0x000fe200000e0000 */
[----:B------:R-:W-:Y:S01]  /*25d0*/  UMOV UR5, UR9 ;  /* 0x0000000900057c82 */ /* 0x000fe20008000000 */
[----:B------:R-:W-:Y:S02]  /*25e0*/  R2UR UR7, R7 ;  /* 0x00000000070772ca */ /* 0x000fe400000e0000 */
[----:B------:R-:W-:-:S05]  /*25f0*/  R2UR UR4, R11 ;  /* 0x000000000b0472ca */ /* 0x000fca00000e0000 */
[----:B------:R2:W-:Y:S08]  /*2600*/  UTMALDG.2D [UR8], [UR16], desc[UR14] ;  /* 0x00000e08100075b4 */ /* 0x0005f00008009000 */
[----:B------:R2:W-:Y:S01]  /*2610*/  UTMALDG.2D [UR4], [UR12], desc[UR14] ;  /* 0x00000e040c0075b4 */ /* 0x0005e20008009000 */
[----:B------:R2:W-:Y:S01]  /*2620*/  SYNCS.ARRIVE.TRANS64 RZ, [R0+URZ+0x36428], R23 ;  /* 0x0364281700ff79a7 */ /* 0x0005e200080000ff */
[----:B------:R-:W3:Y:S02]  /*2630*/  SYNCS.PHASECHK.TRANS64.TRYWAIT P0, [R0+URZ+0x36430], RZ ;  /* 0x036430ff000075a7 */ /* 0x000ee400080011ff */
[----:B--23--:R-:W-:Y:S05]  /*2640*/  @!P0 BRA `(.L_x_31) ;  /* 0x0000002400308947 */ /* 0x00cfea0003800000 */
.L_x_68:
        /* <DEDUP_REMOVED lines=17> */
[----:B------:R-:W4:Y:S02]  /*2760*/  SYNCS.PHASECHK.TRANS64.TRYWAIT P0, [R0+URZ+0x36438], RZ ;  /* 0x036438ff000075a7 */ /* 0x000f2400080011ff */
[----:B---34-:R-:W-:Y:S05]  /*2770*/  @!P0 BRA `(.L_x_32) ;  /* 0x0000002000f88947 */ /* 0x018fea0003800000 */
.L_x_69:
        /* <DEDUP_REMOVED lines=17> */
[----:B------:R-:W5:Y:S02]  /*2890*/  SYNCS.PHASECHK.TRANS64.TRYWAIT P0, [R0+URZ+0x36440], RZ ;  /* 0x036440ff000075a7 */ /* 0x000f6400080011ff */
[----:B----45:R-:W-:Y:S05]  /*28a0*/  @!P0 BRA `(.L_x_33) ;  /* 0x0000002000c08947 */ /* 0x030fea0003800000 */
.L_x_70:
        /* <DEDUP_REMOVED lines=26> */
[----:B------:R-:W-:-:S05]  /*2a50*/  R2UR UR21, R31 ;  /* 0x000000001f1572ca */ /* 0x000fca00000e0000 */
[----:B------:R5:W-:Y:S01]  /*2a60*/  UTMALDG.2D [UR4], [UR26], desc[UR24] ;  /* 0x000018041a0075b4 */ /* 0x000be20008009000 */
[----:B------:R-:W-:-:S03]  /*2a70*/  UMOV UR14, UR7 ;  /* 0x00000007000e7c82 */ /* 0x000fc60008000000 */
[----:B------:R5:W-:Y:S04]  /*2a80*/  UTMALDG.2D [UR8], [UR22], desc[UR24] ;  /* 0x00001808160075b4 */ /* 0x000be80008009000 */
[----:B------:R5:W-:Y:S01]  /*2a90*/  UTMALDG.2D [UR12], [UR20], desc[UR24] ;  /* 0x0000180c140075b4 */ /* 0x000be20008009000 */
[----:B------:R5:W-:Y:S01]  /*2aa0*/  SYNCS.ARRIVE.TRANS64 RZ, [R0+URZ+0x36410], R27 ;  /* 0x0364101b00ff79a7 */ /* 0x000be200080000ff */
[----:B------:R-:W1:Y:S02]  /*2ab0*/  SYNCS.PHASECHK.TRANS64.TRYWAIT P0, [R0+URZ+0x36448], RZ ;  /* 0x036448ff000075a7 */ /* 0x000e6400080011ff */
[----:B-1---5:R-:W-:Y:S05]  /*2ac0*/  @!P0 BRA `(.L_x_34) ;  /* 0x00000020004c8947 */ /* 0x022fea0003800000 */
.L_x_71:
        /* <DEDUP_REMOVED lines=17> */
[----:B------:R-:W1:Y:S02]  /*2be0*/  SYNCS.PHASECHK.TRANS64.TRYWAIT P0, [R0+URZ+0x36450], RZ ;  /* 0x036450ff000075a7 */ /* 0x000e6400080011ff */
[----:B-1---5:R-:W-:Y:S05]  /*2bf0*/  @!P0 BRA `(.L_x_35) ;  /* 0x0000002000148947 */ /* 0x022fea0003800000 */
.L_x_72:
        /* <DEDUP_REMOVED lines=19> */
.L_x_73:
[----:B------:R-:W-:Y:S01]  /*2d30*/  VIADD R2, R2, 0x1 ;  /* 0x0000000102027836 */ /* 0x000fe20000000000 */
        /* <DEDUP_REMOVED lines=13> */
[----:B------:R-:W-:Y:S02]  /*2e10*/  R2UR UR7, R7 ;  /* 0x00000000070772ca */ /* 0x000fe400000e0000 */
[----:B------:R-:W-:-:S03]  /*2e20*/  ISETP.NE.AND P0, PT, R2, 0x1, PT ;  /* 0x000000010200780c */ /* 0x000fc60003f05270 */
[----:B------:R5:W-:Y:S08]  /*2e30*/  UTMALDG.2D [UR8], [UR16], desc[UR14] ;  /* 0x00000e08100075b4 */ /* 0x000bf00008009000 */
[----:B------:R5:W-:Y:S01]  /*2e40*/  UTMALDG.2D [UR4], [UR12], desc[UR14] ;  /* 0x00000e040c0075b4 */ /* 0x000be20008009000 */
[----:B------:R5:W-:Y:S02]  /*2e50*/  SYNCS.ARRIVE.TRANS64 RZ, [R0+URZ+0x36428], R23 ;  /* 0x0364281700ff79a7 */ /* 0x000be400080000ff */
[----:B-----5:R-:W-:Y:S05]  /*2e60*/  @!P0 EXIT ;  /* 0x000000000000894d */ /* 0x020fea0003800000 */
[----:B------:R-:W-:Y:S02]  /*2e70*/  IADD3 R3, PT, PT, R3, 0x80, RZ ;  /* 0x0000008003037810 */ /* 0x000fe40007ffe0ff */
[----:B------:R-:W-:Y:S01]  /*2e80*/  IADD3 R4, PT, PT, R4, 0x80, RZ ;  /* 0x0000008004047810 */ /* 0x000fe20007ffe0ff */
[----:B------:R-:W-:Y:S06]  /*2e90*/  BRA `(.L_x_37) ;  /* 0xffffffe800e47947 */ /* 0x000fec000383ffff */
.L_x_13:
[----:B------:R-:W-:-:S04]  /*2ea0*/  LOP3.LUT R0, R3, 0xfffffffe, RZ, 0xc0, !PT ;  /* 0xfffffffe03007812 */ /* 0x000fc800078ec0ff */
[----:B------:R-:W-:-:S13]  /*2eb0*/  ISETP.NE.AND P0, PT, R0, 0x4, PT ;  /* 0x000000040000780c */ /* 0x000fda0003f05270 */
[----:B-1----:R-:W-:Y:S05]  /*2ec0*/  @P0 EXIT ;  /* 0x000000000000094d */ /* 0x002fea0003800000 */
[----:B------:R-:W1:Y:S01]  /*2ed0*/  S2R R0, SR_CgaCtaId ;  /* 0x0000000000007919 */ /* 0x000e620000008800 */
[----:B------:R-:W-:-:S04]  /*2ee0*/  MOV R2, 0x400 ;  /* 0x0000040000027802 */ /* 0x000fc80000000f00 */
[----:B-1----:R-:W-:-:S05]  /*2ef0*/  LEA R0, R0, R2, 0x18 ;  /* 0x0000000200007211 */ /* 0x002fca00078ec0ff */
[----:B------:R-:W1:Y:S02]  /*2f00*/  LDS R2, [R0+0x364b0] ;  /* 0x0364b00000027984 */ /* 0x000e640000000800 */
[----:B-1----:R-:W-:-:S13]  /*2f10*/  ISETP.NE.AND P0, PT, R2, RZ, PT ;  /* 0x000000ff0200720c */ /* 0x002fda0003f05270 */
[----:B------:R-:W-:Y:S05]  /*2f20*/  @!P0 BRA `(.L_x_38) ;  /* 0x0000000000048947 */ /* 0x000fea0003800000 */
[----:B------:R-:W-:Y:S05]  /*2f30*/  BPT.TRAP 0x1 ;  /* 0x000000040000795c */ /* 0x000fea0000300000 */
.L_x_38:
[----:B------:R-:W1:Y:S01]  /*2f40*/  S2UR UR4, SR_CTAID.X ;  /* 0x00000000000479c3 */ /* 0x000e620000002500 */
[----:B------:R-:W-:Y:S02]  /*2f50*/  IADD3 R3, PT, PT, R3, -0x4, RZ ;  /* 0xfffffffc03037810 */ /* 0x000fe40007ffe0ff */
[----:B-1----:R-:W-:-:S13]  /*2f60*/  ISETP.LE.U32.AND P0, PT, R22, UR4, PT ;  /* 0x0000000416007c0c */ /* 0x002fda000bf03070 */
[----:B------:R-:W-:Y:S05]  /*2f70*/  @P0 BRA `(.L_x_39) ;  /* 0x0000001400480947 */ /* 0x000fea0003800000 */
[----:B------:R-:W-:Y:S02]  /*2f80*/  IMAD.U32 R33, RZ, RZ, UR4 ;  /* 0x00000004ff217e24 */ /* 0x000fe4000f8e00ff */
[----:B------:R-:W-:Y:S02]  /*2f90*/  IMAD.SHL.U32 R31, R21, 0x10, RZ ;  /* 0x00000010151f7824 */ /* 0x000fe400078e00ff */
[----:B------:R-:W-:Y:S01]  /*2fa0*/  IMAD R32, R3, 0x20, R21 ;  /* 0x0000002003207824 */ /* 0x000fe200078e0215 */
[----:B------:R-:W-:Y:S01]  /*2fb0*/  LOP3.LUT R2, RZ, R33, RZ, 0x33, !PT ;  /* 0x00000021ff027212 */ /* 0x000fe200078e33ff */
[----:B------:R-:W-:Y:S01]  /*2fc0*/  IMAD.MOV.U32 R21, RZ, RZ, RZ ;  /* 0x000000ffff157224 */ /* 0x000fe200078e00ff */
[----:B------:R-:W-:Y:S01]  /*2fd0*/  LOP3.LUT R31, R31, 0x70, RZ, 0xc0, !PT ;  /* 0x000000701f1f7812 */ /* 0x000fe200078ec0ff */
[----:B------:R-:W-:Y:S01]  /*2fe0*/  IMAD.MOV.U32 R20, RZ, RZ, -0x1 ;  /* 0xffffffffff147424 */ /* 0x000fe200078e00ff */
[----:B------:R-:W-:Y:S01]  /*2ff0*/  PRMT R23, R33, 0x7610, R23 ;  /* 0x0000761021177816 */ /* 0x000fe20000000017 */
[----:B------:R-:W-:Y:S01]  /*3000*/  IMAD.IADD R22, R22, 0x1, R2 ;  /* 0x0000000116167824 */ /* 0x000fe200078e0202 */
[C---:B------:R-:W-:Y:S01]  /*3010*/  LOP3.LUT R30, R31.reuse, 0x10, RZ, 0x3c, !PT ;  /* 0x000000101f1e7812 */ /* 0x040fe200078e3cff */
[----:B------:R-:W-:Y:S01]  /*3020*/  IMAD.SHL.U32 R32, R32, 0x80, RZ ;  /* 0x0000008020207824 */ /* 0x000fe200078e00ff */
[----:B------:R-:W-:-:S02]  /*3030*/  LOP3.LUT R29, R31, 0x20, RZ, 0x3c, !PT ;  /* 0x000000201f1d7812 */ /* 0x000fc400078e3cff */
[----:B------:R-:W-:Y:S02]  /*3040*/  SHF.R.U32.HI R22, RZ, 0x7, R22 ;  /* 0x00000007ff167819 */ /* 0x000fe40000011616 */
[C---:B------:R-:W-:Y:S02]  /*3050*/  LOP3.LUT R28, R31.reuse, 0x30, RZ, 0x3c, !PT ;  /* 0x000000301f1c7812 */ /* 0x040fe400078e3cff */
[C---:B------:R-:W-:Y:S01]  /*3060*/  LOP3.LUT R27, R31.reuse, 0x40, RZ, 0x3c, !PT ;  /* 0x000000401f1b7812 */ /* 0x040fe200078e3cff */
[----:B------:R-:W-:Y:S01]  /*3070*/  IMAD.MOV R22, RZ, RZ, -R22 ;  /* 0x000000ffff167224 */ /* 0x000fe200078e0a16 */
[C---:B------:R-:W-:Y:S02]  /*3080*/  LOP3.LUT R26, R31.reuse, 0x50, RZ, 0x3c, !PT ;  /* 0x000000501f1a7812 */ /* 0x040fe400078e3cff */
[C---:B------:R-:W-:Y:S02]  /*3090*/  LOP3.LUT R25, R31.reuse, 0x60, RZ, 0x3c, !PT ;  /* 0x000000601f197812 */ /* 0x040fe400078e3cff */
[----:B------:R-:W-:-:S07]  /*30a0*/  LOP3.LUT R24, R31, 0x70, RZ, 0x3c, !PT ;  /* 0x000000701f187812 */ /* 0x000fce00078e3cff */
.L_x_50:
[----:B------:R-:W-:Y:S01]  /*30b0*/  SHF.R.U32.HI R40, RZ, 0x7, R33 ;  /* 0x00000007ff287819 */ /* 0x000fe20000011621 */
[----:B------:R-:W-:Y:S01]  /*30c0*/  VIADD R22, R22, 0x1 ;  /* 0x0000000116167836 */ /* 0x000fe20000000000 */
[----:B------:R-:W-:Y:S01]  /*30d0*/  LOP3.LUT R43, R23, 0x7ff, RZ, 0xc0, !PT ;  /* 0x000007ff172b7812 */ /* 0x000fe200078ec0ff */
[----:B------:R-:W-:Y:S05]  /*30e0*/  YIELD ;  /* 0x0000000000007946 */ /* 0x000fea0003800000 */
[----:B------:R-:W-:Y:S01]  /*30f0*/  LOP3.LUT R40, R40, 0x1fffff0, RZ, 0xc0, !PT ;  /* 0x01fffff028287812 */ /* 0x000fe200078ec0ff */
[----:B------:R-:W-:Y:S01]  /*3100*/  VIADD R20, R20, 0x1 ;  /* 0x0000000114147836 */ /* 0x000fe20000000000 */
[----:B------:R-:W-:Y:S01]  /*3110*/  ISETP.NE.AND P2, PT, R3, RZ, PT ;  /* 0x000000ff0300720c */ /* 0x000fe20003f45270 */
[----:B------:R-:W-:Y:S01]  /*3120*/  IMAD.MOV.U32 R11, RZ, RZ, R43 ;  /* 0x000000ffff0b7224 */ /* 0x000fe200078e002b */
[----:B------:R-:W-:-:S02]  /*3130*/  VIADDMNMX.U32 R44, R34, -R40, 0x10, PT ;  /* 0x00000010222c7446 */ /* 0x000fc40003800828 */
[----:B------:R-:W-:Y:S02]  /*3140*/  ISETP.NE.AND P0, PT, R22, 0x1, PT ;  /* 0x000000011600780c */ /* 0x000fe40003f05270 */
[----:B-1----:R-:W-:Y:S01]  /*3150*/  MOV R5, 0x3180 ;  /* 0x0000318000057802 */ /* 0x002fe20000000f00 */
[----:B------:R-:W-:-:S10]  /*3160*/  IMAD.MOV.U32 R10, RZ, RZ, R44 ;  /* 0x000000ffff0a7224 */ /* 0x000fd400078e002c */
[----:B------:R-:W-:Y:S05]  /*3170*/  CALL.REL.NOINC `($__internal_3_$__cuda_sm20_div_u16) ;  /* 0x0000001c00187944 */ /* 0x000fea0003c00000 */
[C---:B------:R-:W-:Y:S01]  /*3180*/  IMAD.SHL.U32 R2, R20.reuse, 0x8, RZ ;  /* 0x0000000814027824 */ /* 0x040fe200078e00ff */
[----:B------:R-:W-:Y:S02]  /*3190*/  SHF.R.U32.HI R4, RZ, 0x1, R20 ;  /* 0x00000001ff047819 */ /* 0x000fe40000011614 */
[----:B------:R-:W-:Y:S02]  /*31a0*/  LOP3.LUT R35, R20, 0x1, RZ, 0xc0, !PT ;  /* 0x0000000114237812 */ /* 0x000fe400078ec0ff */
[----:B------:R-:W-:Y:S02]  /*31b0*/  LOP3.LUT R2, R2, 0x8, RZ, 0xc0, !PT ;  /* 0x0000000802027812 */ /* 0x000fe400078ec0ff */
[----:B------:R-:W-:Y:S01]  /*31c0*/  LOP3.LUT R4, R4, 0x1, RZ, 0xc0, !PT ;  /* 0x0000000104047812 */ /* 0x000fe200078ec0ff */
[----:B------:R-:W-:Y:S02]  /*31d0*/  IMAD R35, R35, 0xc0, RZ ;  /* 0x000000c023237824 */ /* 0x000fe400078e02ff */
[----:B------:R-:W-:-:S02]  /*31e0*/  IMAD.IADD R2, R0, 0x1, R2 ;  /* 0x0000000100027824 */ /* 0x000fc400078e0202 */
[----:B------:R-:W-:-:S04]  /*31f0*/  IMAD.U32 R4, R4, -0x80000000, RZ ;  /* 0x8000000004047824 */ /* 0x000fc800078e00ff */
[----:B------:R-:W1:Y:S02]  /*3200*/  SYNCS.PHASECHK.TRANS64.TRYWAIT P1, [R2+URZ+0x36490], R4 ;  /* 0x03649004020075a7 */ /* 0x000e6400080211ff */
[----:B-1----:R-:W-:Y:S05]  /*3210*/  @!P1 BRA `(.L_x_40) ;  /* 0x0000001800b49947 */ /* 0x002fea0003800000 */
.L_x_75:
[----:B------:R-:W-:Y:S01]  /*3220*/  NOP ;  /* 0x0000000000007918 */ /* 0x000fe20000000000 */
[----:B------:R-:W-:Y:S05]  /*3230*/  @P2 BRA `(.L_x_41) ;  /* 0x0000000000042947 */ /* 0x000fea0003800000 */
[----:B------:R-:W-:-:S04]  /*3240*/  DEPBAR.LE SB0, 0x1 ;  /* 0x000080400000791a */ /* 0x000fc80000000000 */
.L_x_41:
[----:B------:R-:W-:Y:S05]  /*3250*/  WARPSYNC.ALL ;  /* 0x0000000000007948 */ /* 0x000fea0003800000 */
[----:B------:R-:W-:Y:S01]  /*3260*/  NOP ;  /* 0x0000000000007918 */ /* 0x000fe20000000000 */
[----:B------:R-:W-:Y:S01]  /*3270*/  BAR.SYNC.DEFER_BLOCKING 0x8, 0x40 ;  /* 0x0201000000007b1d */ /* 0x000fe20000010000 */
[----:B------:R-:W-:Y:S01]  /*3280*/  R2UR UR5, R35 ;  /* 0x00000000230572ca */ /* 0x000fe200000e0000 */
[----:B------:R-:W-:Y:S01]  /*3290*/  IMAD R42, R21, 0x2000, R32 ;  /* 0x00002000152a7824 */ /* 0x000fe200078e0220 */
[----:B------:R-:W-:Y:S02]  /*32a0*/  R2UR UR4, R35 ;  /* 0x00000000230472ca */ /* 0x000fe400000e0000 */
[----:B------:R-:W-:-:S02]  /*32b0*/  PRMT R44, R44, 0x9910, RZ ;  /* 0x000099102c2c7816 */ /* 0x000fc400000000ff */
[----:B------:R-:W-:-:S07]  /*32c0*/  ISETP.NE.AND P1, PT, R3, RZ, PT ;  /* 0x000000ff0300720c */ /* 0x000fce0003f25270 */
[----:B------:R-:W2:Y:S01]  /*32d0*/  LDTM.x8 R12, tmem[UR5] ;  /* 0x00000005000c79ee */ /* 0x000ea200081c0000 */
[C---:B------:R-:W-:Y:S01]  /*32e0*/  R2UR UR5, R35.reuse ;  /* 0x00000000230572ca */ /* 0x040fe200000e0000 */
[----:B------:R-:W-:Y:S01]  /*32f0*/  NOP ;  /* 0x0000000000007918 */ /* 0x000fe20000000000 */
[----:B-12---:R-:W1:Y:S01]  /*3300*/  LDTM.x8 R4, tmem[UR4+0x8] ;  /* 0x00000804000479ee */ /* 0x006e6200081c0000 */
[----:B------:R-:W-:Y:S02]  /*3310*/  R2UR UR4, R35 ;  /* 0x00000000230472ca */ /* 0x000fe400000e0000 */
[----:B------:R-:W-:Y:S02]  /*3320*/  F2FP.BF16.F32.PACK_AB R12, R13, R12 ;  /* 0x0000000c0d0c723e */ /* 0x000fe400000010ff */
[----:B------:R-:W-:Y:S02]  /*3330*/  F2FP.BF16.F32.PACK_AB R13, R15, R14 ;  /* 0x0000000e0f0d723e */ /* 0x000fe400000010ff */
[----:B------:R-:W-:-:S02]  /*3340*/  F2FP.BF16.F32.PACK_AB R14, R17, R16 ;  /* 0x00000010110e723e */ /* 0x000fc400000010ff */
[----:B------:R-:W-:Y:S02]  /*3350*/  F2FP.BF16.F32.PACK_AB R15, R19, R18 ;  /* 0x00000012130f723e */ /* 0x000fe400000010ff */
[----:B------:R-:W-:Y:S02]  /*3360*/  IADD3 R16, PT, PT, R0, R42, R31 ;  /* 0x0000002a00107210 */ /* 0x000fe40007ffe01f */
[----:B-1----:R-:W-:Y:S02]  /*3370*/  F2FP.BF16.F32.PACK_AB R4, R5, R4 ;  /* 0x000000040504723e */ /* 0x002fe400000010ff */
[----:B------:R-:W-:Y:S01]  /*3380*/  F2FP.BF16.F32.PACK_AB R5, R7, R6 ;  /* 0x000000060705723e */ /* 0x000fe200000010ff */
[----:B------:R1:W-:Y:S01]  /*3390*/  STS.128 [R16], R12 ;  /* 0x0000000c10007388 */ /* 0x0003e20000000c00 */
[----:B------:R-:W-:Y:S01]  /*33a0*/  F2FP.BF16.F32.PACK_AB R6, R9, R8 ;  /* 0x000000080906723e */ /* 0x000fe200000010ff */
[----:B------:R-:W-:Y:S01]  /*33b0*/  NOP ;  /* 0x0000000000007918 */ /* 0x000fe20000000000 */
[----:B------:R-:W-:-:S02]  /*33c0*/  F2FP.BF16.F32.PACK_AB R7, R11, R10 ;  /* 0x0000000a0b07723e */ /* 0x000fc400000010ff */
[----:B------:R-:W-:-:S05]  /*33d0*/  IADD3 R8, PT, PT, R0, R42, R30 ;  /* 0x0000002a00087210 */ /* 0x000fca0007ffe01e */
[----:B------:R2:W-:Y:S01]  /*33e0*/  STS.128 [R8], R4 ;  /* 0x0000000408007388 */ /* 0x0005e20000000c00 */
[----:B-1----:R-:W2:Y:S01]  /*33f0*/  LDTM.x8 R12, tmem[UR5+0x10] ;  /* 0x00001005000c79ee */ /* 0x002ea200081c0000 */
[----:B------:R-:W-:Y:S01]  /*3400*/  NOP ;  /* 0x0000000000007918 */ /* 0x000fe20000000000 */
[C---:B------:R-:W-:Y:S01]  /*3410*/  R2UR UR5, R35.reuse ;  /* 0x00000000230572ca */ /* 0x040fe200000e0000 */
[----:B--2---:R-:W1:Y:S01]  /*3420*/  LDTM.x8 R4, tmem[UR4+0x18] ;  /* 0x00001804000479ee */ /* 0x004e6200081c0000 */
        /* <DEDUP_REMOVED lines=23> */
[----:B-1----:R-:W-:Y:S02]  /*35a0*/  F2FP.BF16.F32.PACK_AB R36, R5, R4 ;  /* 0x000000040524723e */ /* 0x002fe400000010ff */
[C---:B------:R-:W-:Y:S02]  /*35b0*/  IADD3 R4, PT, PT, R0.reuse, R42, R27 ;  /* 0x0000002a00047210 */ /* 0x040fe40007ffe01b */
[----:B------:R-:W-:Y:S02]  /*35c0*/  F2FP.BF16.F32.PACK_AB R37, R7, R6 ;  /* 0x000000060725723e */ /* 0x000fe400000010ff */
[----:B------:R-:W-:Y:S01]  /*35d0*/  F2FP.BF16.F32.PACK_AB R38, R9, R8 ;  /* 0x000000080926723e */ /* 0x000fe200000010ff */
[----:B------:R1:W-:Y:S01]  /*35e0*/  STS.128 [R4], R12 ;  /* 0x0000000c04007388 */ /* 0x0003e20000000c00 */
[----:B------:R-:W-:Y:S01]  /*35f0*/  F2FP.BF16.F32.PACK_AB R39, R11, R10 ;  /* 0x0000000a0b27723e */ /* 0x000fe200000010ff */
[----:B------:R-:W-:Y:S01]  /*3600*/  NOP ;  /* 0x0000000000007918 */ /* 0x000fe20000000000 */
[----:B------:R-:W-:-:S05]  /*3610*/  IADD3 R5, PT, PT, R0, R42, R26 ;  /* 0x0000002a00057210 */ /* 0x000fca0007ffe01a */
[----:B------:R2:W-:Y:S01]  /*3620*/  STS.128 [R5], R36 ;  /* 0x0000002405007388 */ /* 0x0005e20000000c00 */
[----:B-1----:R-:W2:Y:S01]  /*3630*/  LDTM.x8 R12, tmem[UR5+0x30] ;  /* 0x00003005000c79ee */ /* 0x002ea200081c0000 */
[----:B------:R-:W-:Y:S01]  /*3640*/  NOP ;  /* 0x0000000000007918 */ /* 0x000fe20000000000 */
[----:B--2---:R-:W1:Y:S01]  /*3650*/  LDTM.x8 R4, tmem[UR4+0x38] ;  /* 0x00003804000479ee */ /* 0x004e6200081c0000 */
[----:B------:R-:W-:Y:S01]  /*3660*/  PRMT R36, R41, 0x9910, RZ ;  /* 0x0000991029247816 */ /* 0x000fe200000000ff */
[----:B------:R-:W-:-:S04]  /*3670*/  IMAD.MOV.U32 R37, RZ, RZ, R44 ;  /* 0x000000ffff257224 */ /* 0x000fc800078e002c */
[----:B------:R-:W-:Y:S01]  /*3680*/  IMAD R36, R36, R37, RZ ;  /* 0x0000002524247224 */ /* 0x000fe200078e02ff */
[----:B------:R-:W-:-:S03]  /*3690*/  LOP3.LUT R37, R41, 0xffff, RZ, 0xc0, !PT ;  /* 0x0000ffff29257812 */ /* 0x000fc600078ec0ff */
[----:B------:R-:W-:Y:S02]  /*36a0*/  IMAD.MOV R36, RZ, RZ, -R36 ;  /* 0x000000ffff247224 */ /* 0x000fe400078e0a24 */
[----:B------:R-:W-:-:S03]  /*36b0*/  IMAD R37, R37, 0xc0, RZ ;  /* 0x000000c025257824 */ /* 0x000fc600078e02ff */
[----:B------:R-:W-:Y:S02]  /*36c0*/  PRMT R36, R36, 0x7710, RZ ;  /* 0x0000771024247816 */ /* 0x000fe400000000ff */
[----:B------:R-:W-:Y:S02]  /*36d0*/  F2FP.BF16.F32.PACK_AB R12, R13, R12 ;  /* 0x0000000c0d0c723e */ /* 0x000fe400000010ff */
[----:B------:R-:W-:Y:S01]  /*36e0*/  F2FP.BF16.F32.PACK_AB R13, R15, R14 ;  /* 0x0000000e0f0d723e */ /* 0x000fe200000010ff */
[----:B------:R-:W-:Y:S01]  /*36f0*/  IMAD.IADD R43, R43, 0x1, R36 ;  /* 0x000000012b2b7824 */ /* 0x000fe200078e0224 */
[----:B------:R-:W-:Y:S02]  /*3700*/  F2FP.BF16.F32.PACK_AB R14, R17, R16 ;  /* 0x00000010110e723e */ /* 0x000fe400000010ff */
[----:B------:R-:W-:Y:S02]  /*3710*/  F2FP.BF16.F32.PACK_AB R15, R19, R18 ;  /* 0x00000012130f723e */ /* 0x000fe400000010ff */
[----:B-1----:R-:W-:-:S02]  /*3720*/  F2FP.BF16.F32.PACK_AB R4, R5, R4 ;  /* 0x000000040504723e */ /* 0x002fc400000010ff */
[----:B------:R-:W-:Y:S02]  /*3730*/  F2FP.BF16.F32.PACK_AB R5, R7, R6 ;  /* 0x000000060705723e */ /* 0x000fe400000010ff */
[----:B------:R-:W-:Y:S02]  /*3740*/  F2FP.BF16.F32.PACK_AB R6, R9, R8 ;  /* 0x000000080906723e */ /* 0x000fe400000010ff */
[C---:B------:R-:W-:Y:S02]  /*3750*/  IADD3 R8, PT, PT, R0.reuse, R42, R25 ;  /* 0x0000002a00087210 */ /* 0x040fe40007ffe019 */
[----:B------:R-:W-:Y:S02]  /*3760*/  F2FP.BF16.F32.PACK_AB R7, R11, R10 ;  /* 0x0000000a0b07723e */ /* 0x000fe400000010ff */
[----:B------:R-:W-:Y:S01]  /*3770*/  IADD3 R42, PT, PT, R0, R42, R24 ;  /* 0x0000002a002a7210 */ /* 0x000fe20007ffe018 */
[----:B------:R1:W-:Y:S01]  /*3780*/  STS.128 [R8], R12 ;  /* 0x0000000c08007388 */ /* 0x0003e20000000c00 */
[----:B------:R-:W-:Y:S01]  /*3790*/  NOP ;  /* 0x0000000000007918 */ /* 0x000fe20000000000 */
[----:B------:R-:W-:-:S02]  /*37a0*/  LOP3.LUT R43, R43, 0xffff, RZ, 0xc0, !PT ;  /* 0x0000ffff2b2b7812 */ /* 0x000fc400078ec0ff */
[----:B------:R1:W-:Y:S03]  /*37b0*/  STS.128 [R42], R4 ;  /* 0x000000042a007388 */ /* 0x0003e60000000c00 */
[----:B------:R-:W-:Y:S01]  /*37c0*/  IMAD.IADD R38, R40, 0x1, R43 ;  /* 0x0000000128267824 */ /* 0x000fe200078e022b */
[----:B------:R2:W-:Y:S06]  /*37d0*/  MEMBAR.ALL.CTA ;  /* 0x0000000000007992 */ /* 0x0005ec0000008000 */
[----:B--2---:R-:W2:Y:S01]  /*37e0*/  FENCE.VIEW.ASYNC.S ;  /* 0x00000000000073c6 */ /* 0x004ea20000000000 */
[----:B------:R-:W-:Y:S01]  /*37f0*/  IMAD.SHL.U32 R38, R38, 0x40, RZ ;  /* 0x0000004026267824 */ /* 0x000fe200078e00ff */
[----:B--2---:R-:W-:Y:S06]  /*3800*/  BAR.SYNC.DEFER_BLOCKING 0x8, 0x40 ;  /* 0x0201000000007b1d */ /* 0x004fec0000010000 */
[----:B------:R-:W-:Y:S05]  /*3810*/  @P1 BRA `(.L_x_42) ;  /* 0x0000000000381947 */ /* 0x000fea0003800000 */
[----:B------:R-:W-:Y:S01]  /*3820*/  ELECT P2, URZ, PT ;  /* 0x0000000000ff782f */ /* 0x000fe20003840000 */
[----:B------:R-:W-:-:S12]  /*3830*/  BSSY.RECONVERGENT B0, `(.L_x_42) ;  /* 0x000000c000007945 */ /* 0x000fd80003800200 */
[----:B------:R-:W-:Y:S05]  /*3840*/  @!P2 BRA `(.L_x_43) ;  /* 0x000000000028a947 */ /* 0x000fea0003800000 */
[----:B------:R-:W2:Y:S01]  /*3850*/  LDCU.64 UR8, c[0x0][0x348] ;  /* 0x00006900ff0877ac */ /* 0x000ea20008000a00 */
[----:B------:R-:W-:Y:S02]  /*3860*/  R2UR UR7, R21 ;  /* 0x00000000150772ca */ /* 0x000fe400000e0000 */
[----:B------:R-:W-:Y:S02]  /*3870*/  R2UR UR4, R0 ;  /* 0x00000000000472ca */ /* 0x000fe400000e0000 */
[----:B------:R-:W-:Y:S02]  /*3880*/  R2UR UR5, R37 ;  /* 0x00000000250572ca */ /* 0x000fe400000e0000 */
[----:B------:R-:W-:-:S09]  /*3890*/  R2UR UR6, R38 ;  /* 0x00000000260672ca */ /* 0x000fd200000e0000 */
[----:B------:R-:W-:Y:S02]  /*38a0*/  ULEA UR4, UR7, UR4, 0xd ;  /* 0x0000000407047291 */ /* 0x000fe4000f8e68ff */
[----:B--2---:R-:W-:-:S04]  /*38b0*/  UIADD3 UR8, UP0, UPT, UR8, 0x240, URZ ;  /* 0x0000024008087890 */ /* 0x004fc8000ff1e0ff */
[----:B------:R-:W-:-:S09]  /*38c0*/  UIADD3.X UR9, UPT, UPT, URZ, UR9, URZ, UP0, !UPT ;  /* 0x00000009ff097290 */ /* 0x000fd200087fe4ff */
[----:B------:R2:W-:Y:S02]  /*38d0*/  UTMASTG.2D [UR4], [UR8] ;  /* 0x00000004080073b5 */ /* 0x0005e40008008000 */
[----:B--2---:R0:W-:Y:S02]  /*38e0*/  UTMACMDFLUSH ;  /* 0x00000000000079b7 */ /* 0x0041e40000000000 */
.L_x_43:
[----:B------:R-:W-:Y:S05]  /*38f0*/  BSYNC.RECONVERGENT B0 ;  /* 0x0000000000007941 */ /* 0x000fea0003800200 */
.L_x_42:
[----:B------:R-:W-:Y:S05]  /*3900*/  @P1 BRA `(.L_x_44) ;  /* 0x0000000000041947 */ /* 0x000fea0003800000 */
[----:B------:R-:W-:-:S04]  /*3910*/  DEPBAR.LE SB0, 0x1 ;  /* 0x000080400000791a */ /* 0x000fc80000000000 */
.L_x_44:
[----:B------:R-:W-:Y:S01]  /*3920*/  BAR.SYNC.DEFER_BLOCKING 0x8, 0x40 ;  /* 0x0201000000007b1d */ /* 0x000fe20000010000 */
[C---:B------:R-:W-:Y:S02]  /*3930*/  R2UR UR5, R35.reuse ;  /* 0x00000000230572ca */ /* 0x040fe400000e0000 */
[----:B------:R-:W-:Y:S02]  /*3940*/  R2UR UR4, R35 ;  /* 0x00000000230472ca */ /* 0x000fe400000e0000 */
[----:B------:R-:W-:-:S04]  /*3950*/  LOP3.LUT R36, R21, 0x1, RZ, 0xc0, !PT ;  /* 0x0000000115247812 */ /* 0x000fc800078ec0ff */
[----:B------:R-:W-:-:S05]  /*3960*/  LOP3.LUT R21, R36, 0x1, RZ, 0x3c, !PT ;  /* 0x0000000124157812 */ /* 0x000fca00078e3cff */
[----:B-1----:R-:W1:Y:S01]  /*3970*/  LDTM.x8 R12, tmem[UR5+0x40] ;  /* 0x00004005000c79ee */ /* 0x002e6200081c0000 */
[----:B------:R-:W-:Y:S01]  /*3980*/  IMAD R39, R21, 0x2000, R32 ;  /* 0x0000200015277824 */ /* 0x000fe200078e0220 */
[----:B------:R-:W-:Y:S01]  /*3990*/  NOP ;  /* 0x0000000000007918 */ /* 0x000fe20000000000 */
[----:B-1----:R-:W1:Y:S01]  /*39a0*/  LDTM.x8 R4, tmem[UR4+0x48] ;  /* 0x00004804000479ee */ /* 0x002e6200081c0000 */
[----:B------:R-:W-:Y:S02]  /*39b0*/  F2FP.BF16.F32.PACK_AB R12, R13, R12 ;  /* 0x0000000c0d0c723e */ /* 0x000fe400000010ff */
[----:B------:R-:W-:Y:S02]  /*39c0*/  F2FP.BF16.F32.PACK_AB R13, R15, R14 ;  /* 0x0000000e0f0d723e */ /* 0x000fe400000010ff */
[----:B------:R-:W-:Y:S02]  /*39d0*/  F2FP.BF16.F32.PACK_AB R14, R17, R16 ;  /* 0x00000010110e723e */ /* 0x000fe400000010ff */
[----:B------:R-:W-:-:S02]  /*39e0*/  F2FP.BF16.F32.PACK_AB R15, R19, R18 ;  /* 0x00000012130f723e */ /* 0x000fc400000010ff */
[CC--:B------:R-:W-:Y:S02]  /*39f0*/  IADD3 R16, PT, PT, R0.reuse, R39.reuse, R31 ;  /* 0x0000002700107210 */ /* 0x0c0fe40007ffe01f */
[----:B-1----:R-:W-:Y:S02]  /*3a00*/  F2FP.BF16.F32.PACK_AB R4, R5, R4 ;  /* 0x000000040504723e */ /* 0x002fe400000010ff */
[----:B------:R-:W-:Y:S01]  /*3a10*/  F2FP.BF16.F32.PACK_AB R5, R7, R6 ;  /* 0x000000060705723e */ /* 0x000fe200000010ff */
[----:B------:R1:W-:Y:S01]  /*3a20*/  STS.128 [R16], R12 ;  /* 0x0000000c10007388 */ /* 0x0003e20000000c00 */
[----:B------:R-:W-:Y:S01]  /*3a30*/  F2FP.BF16.F32.PACK_AB R6, R9, R8 ;  /* 0x000000080906723e */ /* 0x000fe200000010ff */
[----:B------:R-:W-:Y:S01]  /*3a40*/  NOP ;  /* 0x0000000000007918 */ /* 0x000fe20000000000 */
[----:B------:R-:W-:Y:S02]  /*3a50*/  F2FP.BF16.F32.PACK_AB R7, R11, R10 ;  /* 0x0000000a0b07723e */ /* 0x000fe400000010ff */
[----:B------:R-:W-:-:S05]  /*3a60*/  IADD3 R8, PT, PT, R0, R39, R30 ;  /* 0x0000002700087210 */ /* 0x000fca0007ffe01e */
[----:B------:R2:W-:Y:S01]  /*3a70*/  STS.128 [R8], R4 ;  /* 0x0000000408007388 */ /* 0x0005e20000000c00 */
[----:B-1----:R-:W2:Y:S01]  /*3a80*/  LDTM.x8 R12, tmem[UR5+0x50] ;  /* 0x00005005000c79ee */ /* 0x002ea200081c0000 */
[----:B------:R-:W-:Y:S01]  /*3a90*/  NOP ;  /* 0x0000000000007918 */ /* 0x000fe20000000000 */
[----:B--2---:R-:W1:Y:S01]  /*3aa0*/  LDTM.x8 R4, tmem[UR4+0x58] ;  /* 0x00005804000479ee */ /* 0x004e6200081c0000 */
        /* <DEDUP_REMOVED lines=36> */
[----:B-1----:R-:W-:Y:S02]  /*3cf0*/  F2FP.BF16.F32.PACK_AB R4, R5, R4 ;  /* 0x000000040504723e */ /* 0x002fe400000010ff */
[----:B------:R-:W-:Y:S02]  /*3d00*/  F2FP.BF16.F32.PACK_AB R5, R7, R6 ;  /* 0x000000060705723e */ /* 0x000fe400000010ff */
[----:B------:R-:W-:Y:S02]  /*3d10*/  F2FP.BF16.F32.PACK_AB R6, R9, R8 ;  /* 0x000000080906723e */ /* 0x000fe400000010ff */
[CC--:B------:R-:W-:Y:S02]  /*3d20*/  IADD3 R8, PT, PT, R0.reuse, R39.reuse, R25 ;  /* 0x0000002700087210 */ /* 0x0c0fe40007ffe019 */
[----:B------:R-:W-:Y:S02]  /*3d30*/  F2FP.BF16.F32.PACK_AB R7, R11, R10 ;  /* 0x0000000a0b07723e */ /* 0x000fe400000010ff */
[----:B------:R-:W-:Y:S01]  /*3d40*/  IADD3 R39, PT, PT, R0, R39, R24 ;  /* 0x0000002700277210 */ /* 0x000fe20007ffe018 */
[----:B------:R1:W-:Y:S01]  /*3d50*/  STS.128 [R8], R40 ;  /* 0x0000002808007388 */ /* 0x0003e20000000c00 */
[----:B------:R-:W-:-:S03]  /*3d60*/  NOP ;  /* 0x0000000000007918 */ /* 0x000fc60000000000 */
[----:B------:R1:W-:Y:S01]  /*3d70*/  STS.128 [R39], R4 ;  /* 0x0000000427007388 */ /* 0x0003e20000000c00 */
[----:B------:R2:W-:Y:S06]  /*3d80*/  MEMBAR.ALL.CTA ;  /* 0x0000000000007992 */ /* 0x0005ec0000008000 */
[----:B--2---:R-:W2:Y:S02]  /*3d90*/  FENCE.VIEW.ASYNC.S ;  /* 0x00000000000073c6 */ /* 0x004ea40000000000 */
        /* <DEDUP_REMOVED lines=11> */
[----:B--2---:R-:W-:Y:S02]  /*3e50*/  UIADD3 UR8, UP0, UPT, UR8, 0x240, URZ ;  /* 0x0000024008087890 */ /* 0x004fe4000ff1e0ff */
[----:B------:R-:W-:Y:S02]  /*3e60*/  UIADD3 UR5, UPT, UPT, UR5, 0x40, URZ ;  /* 0x0000004005057890 */ /* 0x000fe4000fffe0ff */
[----:B------:R-:W-:-:S09]  /*3e70*/  UIADD3.X UR9, UPT, UPT, URZ, UR9, URZ, UP0, !UPT ;  /* 0x00000009ff097290 */ /* 0x000fd200087fe4ff */
[----:B------:R2:W-:Y:S02]  /*3e80*/  UTMASTG.2D [UR4], [UR8] ;  /* 0x00000004080073b5 */ /* 0x0005e40008008000 */
[----:B--2---:R0:W-:Y:S02]  /*3e90*/  UTMACMDFLUSH ;  /* 0x00000000000079b7 */ /* 0x0041e40000000000 */
.L_x_47:
[----:B------:R-:W-:Y:S05]  /*3ea0*/  BSYNC.RECONVERGENT B0 ;  /* 0x0000000000007941 */ /* 0x000fea0003800200 */
.L_x_46:
[----:B------:R-:W-:-:S04]  /*3eb0*/  DEPBAR.LE SB0, 0x1 ;  /* 0x000080400000791a */ /* 0x000fc80000000000 */
.L_x_45:
[----:B------:R-:W-:Y:S01]  /*3ec0*/  BAR.SYNC.DEFER_BLOCKING 0x8, 0x40 ;  /* 0x0201000000007b1d */ /* 0x000fe20000010000 */
[C---:B------:R-:W-:Y:S01]  /*3ed0*/  R2UR UR5, R35.reuse ;  /* 0x00000000230572ca */ /* 0x040fe200000e0000 */
[----:B-1----:R-:W-:Y:S01]  /*3ee0*/  IMAD R39, R36, 0x2000, R32 ;  /* 0x0000200024277824 */ /* 0x002fe200078e0220 */
[----:B------:R-:W-:Y:S01]  /*3ef0*/  R2UR UR4, R35 ;  /* 0x00000000230472ca */ /* 0x000fe200000e0000 */
[----:B------:R-:W-:-:S05]  /*3f00*/  VIADD R2, R2, 0x364a0 ;  /* 0x000364a002027836 */ /* 0x000fca0000000000 */
[----:B------:R-:W-:-:S05]  /*3f10*/  PRMT R2, RZ, 0x654, R2 ;  /* 0x00000654ff027816 */ /* 0x000fca0000000002 */
[----:B------:R-:W1:Y:S01]  /*3f20*/  LDTM.x8 R12, tmem[UR5+0x80] ;  /* 0x00008005000c79ee */ /* 0x000e6200081c0000 */
[----:B------:R-:W-:Y:S01]  /*3f30*/  NOP ;  /* 0x0000000000007918 */ /* 0x000fe20000000000 */
[----:B-1----:R-:W1:Y:S01]  /*3f40*/  LDTM.x8 R4, tmem[UR4+0x88] ;  /* 0x00008804000479ee */ /* 0x002e6200081c0000 */
[----:B------:R-:W-:Y:S02]  /*3f50*/  F2FP.BF16.F32.PACK_AB R12, R13, R12 ;  /* 0x0000000c0d0c723e */ /* 0x000fe400000010ff */
[----:B------:R-:W-:Y:S02]  /*3f60*/  F2FP.BF16.F32.PACK_AB R13, R15, R14 ;  /* 0x0000000e0f0d723e */ /* 0x000fe400000010ff */
[----:B------:R-:W-:Y:S02]  /*3f70*/  F2FP.BF16.F32.PACK_AB R14, R17, R16 ;  /* 0x00000010110e723e */ /* 0x000fe400000010ff */
[----:B------:R-:W-:Y:S02]  /*3f80*/  F2FP.BF16.F32.PACK_AB R15, R19, R18 ;  /* 0x00000012130f723e */ /* 0x000fe400000010ff */
[----:B------:R-:W-:-:S02]  /*3f90*/  IADD3 R16, PT, PT, R0, R39, R31 ;  /* 0x0000002700107210 */ /* 0x000fc40007ffe01f */
        /* <DEDUP_REMOVED lines=56> */
[----:B------:R-:W-:Y:S01]  /*4320*/  NOP ;  /* 0x0000000000007918 */ /* 0x000fe20000000000 */
[----:B------:R1:W-:Y:S01]  /*4330*/  SYNCS.ARRIVE.TRANS64.RED.A1T0 RZ, [R2+URZ], RZ ;  /* 0x000000ff02ff79a7 */ /* 0x0003e200081004ff */
        /* <DEDUP_REMOVED lines=18> */
.L_x_49:
[----:B------:R-:W-:Y:S05]  /*4460*/  BSYNC.RECONVERGENT B0 ;  /* 0x0000000000007941 */ /* 0x000fea0003800200 */
.L_x_48:
[----:B------:R-:W-:Y:S02]  /*4470*/  IADD3 R23, PT, PT, R23, 0x80, RZ ;  /* 0x0000008017177810 */ /* 0x000fe40007ffe0ff */
[----:B------:R-:W-:Y:S01]  /*4480*/  IADD3 R33, PT, PT, R33, 0x80, RZ ;  /* 0x0000008021217810 */ /* 0x000fe20007ffe0ff */
[----:B------:R-:W-:Y:S06]  /*4490*/  @P0 BRA `(.L_x_50) ;  /* 0xffffffec00040947 */ /* 0x000fec000383ffff */
.L_x_39:
[----:B------:R-:W-:-:S13]  /*44a0*/  ISETP.NE.AND P0, PT, R3, 0x1, PT ;  /* 0x000000010300780c */ /* 0x000fda0003f05270 */
[----:B------:R-:W-:Y:S05]  /*44b0*/  @P0 EXIT ;  /* 0x000000000000094d */ /* 0x000fea0003800000 */
[----:B------:R-:W-:Y:S05]  /*44c0*/  WARPSYNC.ALL ;  /* 0x0000000000007948 */ /* 0x000fea0003800000 */
[----:B------:R-:W-:Y:S01]  /*44d0*/  NOP ;  /* 0x0000000000007918 */ /* 0x000fe20000000000 */
[----:B------:R-:W2:Y:S01]  /*44e0*/  S2UR UR5, SR_CgaCtaId ;  /* 0x00000000000579c3 */ /* 0x000ea20000008800 */
[----:B------:R-:W-:Y:S02]  /*44f0*/  UMOV UR4, 0x50 ;  /* 0x0000005000047882 */ /* 0x000fe40000000000 */
[----:B--2---:R-:W-:-:S09]  /*4500*/  ULEA UR5, UR5, UR4, 0x18 ;  /* 0x0000000405057291 */ /* 0x004fd2000f8ec0ff */
[----:B-1----:R-:W1:Y:S02]  /*4510*/  LDS R2, [UR5] ;  /* 0x00000005ff027984 */ /* 0x002e640008000800 */
[----:B-1----:R-:W-:-:S04]  /*4520*/  LOP3.LUT R0, R2, 0xffff, RZ, 0xc0, !PT ;  /* 0x0000ffff02007812 */ /* 0x002fc800078ec0ff */
[----:B------:R-:W-:-:S13]  /*4530*/  ISETP.NE.AND P0, PT, R0, 0xffff, PT ;  /* 0x0000ffff0000780c */ /* 0x000fda0003f05270 */
[----:B------:R-:W-:Y:S05]  /*4540*/  @P0 BRA `(.L_x_51) ;  /* 0x0000000000480947 */ /* 0x000fea0003800000 */
[----:B------:R-:W-:-:S04]  /*4550*/  SHF.R.U32.HI R0, RZ, 0x10, R2 ;  /* 0x00000010ff007819 */ /* 0x000fc80000011602 */
[----:B------:R-:W-:-:S04]  /*4560*/  LOP3.LUT R0, R0, 0x1, RZ, 0xc0, !PT ;  /* 0x0000000100007812 */ /* 0x000fc800078ec0ff */
[----:B------:R-:W-:-:S13]  /*4570*/  ISETP.NE.AND P0, PT, R0, 0x1, PT ;  /* 0x000000010000780c */ /* 0x000fda0003f05270 */
[----:B------:R-:W-:Y:S05]  /*4580*/  @P0 BRA `(.L_x_52) ;  /* 0x00000000002c0947 */ /* 0x000fea0003800000 */
[----:B------:R-:W1:Y:S01]  /*4590*/  S2R R0, SR_LANEID ;  /* 0x0000000000007919 */ /* 0x000e620000000000 */
[----:B------:R-:W-:Y:S01]  /*45a0*/  IMAD.MOV.U32 R2, RZ, RZ, -0x20000 ;  /* 0xfffe0000ff027424 */ /* 0x000fe200078e00ff */
[----:B------:R-:W-:Y:S02]  /*45b0*/  VOTEU.ANY UR6, UPT, PT ;  /* 0x0000000000067886 */ /* 0x000fe400038e0100 */
[----:B------:R-:W-:Y:S01]  /*45c0*/  UFLO.U32 UR6, UR6 ;  /* 0x00000006000672bd */ /* 0x000fe200080e0000 */
[----:B------:R-:W2:Y:S05]  /*45d0*/  REDUX UR4, R2 ;  /* 0x00000000020473c4 */ /* 0x000eaa0000000000 */
[----:B-1----:R-:W-:-:S02]  /*45e0*/  ISETP.EQ.U32.AND P0, PT, R0, UR6, PT ;  /* 0x0000000600007c0c */ /* 0x002fc4000bf02070 */
[----:B--2---:R-:W-:Y:S01]  /*45f0*/  MOV R0, UR4 ;  /* 0x0000000400007c02 */ /* 0x004fe20008000f00 */
[----:B------:R-:W-:-:S05]  /*4600*/  UMOV UR4, 0xfffe0000 ;  /* 0xfffe000000047882 */ /* 0x000fca0000000000 */
[----:B------:R1:W-:Y:S05]  /*4610*/  UTCATOMSWS.AND URZ, UR4 ;  /* 0x0000000400ff79e3 */ /* 0x0003ea0008000000 */
[----:B------:R1:W-:Y:S01]  /*4620*/  @P0 ATOMS.AND RZ, [UR5], R0 ;  /* 0x00000000ffff098c */ /* 0x0003e2000a800005 */
[----:B------:R-:W-:Y:S05]  /*4630*/  BRA `(.L_x_53) ;  /* 0x0000000000147947 */ /* 0x000fea0003800000 */
.L_x_52:
[----:B------:R-:W-:Y:S02]  /*4640*/  MOV R2, 0x4660 ;  /* 0x0000466000027802 */ /* 0x000fe40000000f00 */
[----:B------:R-:W-:Y:S05]  /*4650*/  CALL.REL.NOINC `($__internal_0_$__cuda_sm10x_tcgen05_guardrail_trap_col_being_dealloced_not_returned_by_alloc) ;  /* 0x0000000400bc7944 */ /* 0x000fea0003c00000 */
[----:B------:R-:W-:Y:S05]  /*4660*/  BRA `(.L_x_53) ;  /* 0x0000000000087947 */ /* 0x000fea0003800000 */
.L_x_51:
[----:B------:R-:W-:Y:S02]  /*4670*/  MOV R2, 0x4690 ;  /* 0x0000469000027802 */ /* 0x000fe40000000f00 */
[----:B------:R-:W-:Y:S05]  /*4680*/  CALL.REL.NOINC `($__internal_2_$__cuda_sm10x_tcgen05_guardrail_trap_unallocated_columns_being_dealloced) ;  /* 0x0000000400c87944 */ /* 0x000fea0003c00000 */
.L_x_53:
[----:B------:R-:W-:Y:S01]  /*4690*/  NOP ;  /* 0x0000000000007918 */ /* 0x000fe20000000000 */
[----:B-1----:R-:W-:Y:S05]  /*46a0*/  EXIT ;  /* 0x000000000000794d */ /* 0x002fea0003800000 */
.L_x_14:
[----:B------:R-:W-:-:S07]  /*46b0*/  MOV R5, R4 ;  /* 0x0000000400057202 */ /* 0x000fce0000000f00 */
.L_x_54:
[----:B-1----:R1:W2:Y:S02]  /*46c0*/  SYNCS.PHASECHK.TRANS64.TRYWAIT P0, [R2+URZ+0x36400], R5 ;  /* 0x03640005020075a7 */ /* 0x0022a400080011ff */
[----:B--2---:R-:W-:Y:S05]  /*46d0*/  @!P0 NANOSLEEP.SYNCS 0x989680 ;  /* 0x009896800000895d */ /* 0x004fea0003900000 */
[----:B------:R-:W2:Y:S02]  /*46e0*/  @!P0 SYNCS.PHASECHK.TRANS64 P0, [R2+URZ+0x36400], R5 ;  /* 0x03640005020085a7 */ /* 0x000ea400080010ff */
[----:B--2---:R-:W-:Y:S05]  /*46f0*/  @!P0 BRA `(.L_x_54) ;  /* 0xfffffffc00f08947 */ /* 0x004fea000383ffff */
[----:B------:R-:W-:Y:S05]  /*4700*/  BRA `(.L_x_55) ;  /* 0xffffffc000e07947 */ /* 0x000fea000383ffff */
.L_x_18:
[----:B------:R-:W-:Y:S02]  /*4710*/  MOV R10, UR10 ;  /* 0x0000000a000a7c02 */ /* 0x000fe40008000f00 */
[----:B------:R-:W-:Y:S02]  /*4720*/  MOV R11, UR10 ;  /* 0x0000000a000b7c02 */ /* 0x000fe40008000f00 */
[----:B------:R-:W-:-:S07]  /*4730*/  MOV R0, UR9 ;  /* 0x0000000900007c02 */ /* 0x000fce0008000f00 */
.L_x_56:
[----:B-1----:R1:W2:Y:S02]  /*4740*/  SYNCS.PHASECHK.TRANS64.TRYWAIT P0, [R0+URZ+0x364a0], R11 ;  /* 0x0364a00b000075a7 */ /* 0x0022a400080011ff */
[----:B--2---:R-:W-:Y:S05]  /*4750*/  @!P0 NANOSLEEP.SYNCS 0x989680 ;  /* 0x009896800000895d */ /* 0x004fea0003900000 */
[----:B------:R-:W2:Y:S02]  /*4760*/  @!P0 SYNCS.PHASECHK.TRANS64 P0, [R0+URZ+0x364a0], R11 ;  /* 0x0364a00b000085a7 */ /* 0x000ea400080010ff */
[----:B--2---:R-:W-:Y:S05]  /*4770*/  @!P0 BRA `(.L_x_56) ;  /* 0xfffffffc00f08947 */ /* 0x004fea000383ffff */
[----:B------:R-:W-:Y:S05]  /*4780*/  BRA `(.L_x_57) ;  /* 0xffffffc8006c7947 */ /* 0x000fea000383ffff */
.L_x_19:
[----:B------:R-:W-:Y:S02]  /*4790*/  MOV R2, UR13 ;  /* 0x0000000d00027c02 */ /* 0x000fe40008000f00 */
[----:B------:R-:W-:Y:S07]  /*47a0*/  MOV R10, R11 ;  /* 0x0000000b000a7202 */ /* 0x000fee0000000f00 */
.L_x_58:
[----:B-1----:R1:W2:Y:S02]  /*47b0*/  SYNCS.PHASECHK.TRANS64.TRYWAIT P0, [R2+URZ+0x36460], R11 ;  /* 0x0364600b020075a7 */ /* 0x0022a400080011ff */
[----:B--2---:R-:W-:Y:S05]  /*47c0*/  @!P0 NANOSLEEP.SYNCS 0x989680 ;  /* 0x009896800000895d */ /* 0x004fea0003900000 */
[----:B------:R-:W2:Y:S02]  /*47d0*/  @!P0 SYNCS.PHASECHK.TRANS64 P0, [R2+URZ+0x36460], R11 ;  /* 0x0364600b020085a7 */ /* 0x000ea400080010ff */
[----:B--2---:R-:W-:Y:S05]  /*47e0*/  @!P0 BRA `(.L_x_58) ;  /* 0xfffffffc00f08947 */ /* 0x004fea000383ffff */
[----:B------:R-:W-:Y:S05]  /*47f0*/  BRA `(.L_x_59) ;  /* 0xffffffc800787947 */ /* 0x000fea000383ffff */
.L_x_21:
[----:B------:R-:W-:Y:S02]  /*4800*/  MOV R2, UR9 ;  /* 0x0000000900027c02 */ /* 0x000fe40008000f00 */
[----:B------:R-:W-:Y:S07]  /*4810*/  MOV R10, R11 ;  /* 0x0000000b000a7202 */ /* 0x000fee0000000f00 */
.L_x_60:
[----:B-1----:R1:W2:Y:S02]  /*4820*/  SYNCS.PHASECHK.TRANS64.TRYWAIT P0, [R2+URZ+0x36460], R11 ;  /* 0x0364600b020075a7 */ /* 0x0022a400080011ff */
[----:B--2---:R-:W-:Y:S05]  /*4830*/  @!P0 NANOSLEEP.SYNCS 0x989680 ;  /* 0x009896800000895d */ /* 0x004fea0003900000 */
[----:B------:R-:W2:Y:S02]  /*4840*/  @!P0 SYNCS.PHASECHK.TRANS64 P0, [R2+URZ+0x36460], R11 ;  /* 0x0364600b020085a7 */ /* 0x000ea400080010ff */
[----:B--2---:R-:W-:Y:S05]  /*4850*/  @!P0 BRA `(.L_x_60) ;  /* 0xfffffffc00f08947 */ /* 0x004fea000383ffff */
[----:B------:R-:W-:Y:S05]  /*4860*/  BRA `(.L_x_61) ;  /* 0xffffffcc00507947 */ /* 0x000fea000383ffff */
.L_x_25:
[----:B------:R-:W-:Y:S01]  /*4870*/  HFMA2 R12, -RZ, RZ, -0.0 , 0 ;  /* 0x80000000ff0c7431 */ /* 0x000fe200000001ff */
[----:B-1----:R-:W-:-:S04]  /*4880*/  MOV R13, 0x80000000 ;  /* 0x80000000000d7802 */ /* 0x002fc80000000f00 */
[----:B------:R1:W2:Y:S03]  /*4890*/  SYNCS.PHASECHK.TRANS64.TRYWAIT P0, [R0+URZ+0x36430], R13 ;  /* 0x0364300d000075a7 */ /* 0x0002a600080011ff */
[----:B--2---:R-:W-:Y:S05]  /*48a0*/  @!P0 NANOSLEEP.SYNCS 0x989680 ;  /* 0x009896800000895d */ /* 0x004fea0003900000 */
[----:B------:R-:W2:Y:S02]  /*48b0*/  @!P0 SYNCS.PHASECHK.TRANS64 P0, [R0+URZ+0x36430], R13 ;  /* 0x0364300d000085a7 */ /* 0x000ea400080010ff */
[----:B--2---:R-:W-:Y:S05]  /*48c0*/  @!P0 BRA `(.L_x_25) ;  /* 0xfffffffc00e88947 */ /* 0x004fea000383ffff */
[----:B------:R-:W-:Y:S05]  /*48d0*/  BRA `(.L_x_62) ;  /* 0xffffffd000d47947 */ /* 0x000fea000383ffff */
.L_x_26:
[----:B------:R-:W-:Y:S01]  /*48e0*/  HFMA2 R12, -RZ, RZ, -0.0 , 0 ;  /* 0x80000000ff0c7431 */ /* 0x000fe200000001ff */
[----:B-1----:R-:W-:-:S04]  /*48f0*/  MOV R13, 0x80000000 ;  /* 0x80000000000d7802 */ /* 0x002fc80000000f00 */
[----:B------:R1:W2:Y:S03]  /*4900*/  SYNCS.PHASECHK.TRANS64.TRYWAIT P0, [R0+URZ+0x36438], R13 ;  /* 0x0364380d000075a7 */ /* 0x0002a600080011ff */
[----:B--2---:R-:W-:Y:S05]  /*4910*/  @!P0 NANOSLEEP.SYNCS 0x989680 ;  /* 0x009896800000895d */ /* 0x004fea0003900000 */
[----:B------:R-:W2:Y:S02]  /*4920*/  @!P0 SYNCS.PHASECHK.TRANS64 P0, [R0+URZ+0x36438], R13 ;  /* 0x0364380d000085a7 */ /* 0x000ea400080010ff */
[----:B--2---:R-:W-:Y:S05]  /*4930*/  @!P0 BRA `(.L_x_26) ;  /* 0xfffffffc00e88947 */ /* 0x004fea000383ffff */
[----:B------:R-:W-:Y:S05]  /*4940*/  BRA `(.L_x_63) ;  /* 0xffffffd400547947 */ /* 0x000fea000383ffff */
.L_x_27:
[----:B------:R-:W-:Y:S01]  /*4950*/  HFMA2 R12, -RZ, RZ, -0.0 , 0 ;  /* 0x80000000ff0c7431 */ /* 0x000fe200000001ff */
[----:B-1----:R-:W-:-:S04]  /*4960*/  MOV R13, 0x80000000 ;  /* 0x80000000000d7802 */ /* 0x002fc80000000f00 */
[----:B------:R1:W2:Y:S03]  /*4970*/  SYNCS.PHASECHK.TRANS64.TRYWAIT P0, [R0+URZ+0x36440], R13 ;  /* 0x0364400d000075a7 */ /* 0x0002a600080011ff */
[----:B--2---:R-:W-:Y:S05]  /*4980*/  @!P0 NANOSLEEP.SYNCS 0x989680 ;  /* 0x009896800000895d */ /* 0x004fea0003900000 */
[----:B------:R-:W2:Y:S02]  /*4990*/  @!P0 SYNCS.PHASECHK.TRANS64 P0, [R0+URZ+0x36440], R13 ;  /* 0x0364400d000085a7 */ /* 0x000ea400080010ff */
[----:B--2---:R-:W-:Y:S05]  /*49a0*/  @!P0 BRA `(.L_x_27) ;  /* 0xfffffffc00e88947 */ /* 0x004fea000383ffff */
[----:B------:R-:W-:Y:S05]  /*49b0*/  BRA `(.L_x_64) ;  /* 0xffffffd400947947 */ /* 0x000fea000383ffff */
.L_x_28:
[----:B------:R-:W-:Y:S01]  /*49c0*/  HFMA2 R12, -RZ, RZ, -0.0 , 0 ;  /* 0x80000000ff0c7431 */ /* 0x000fe200000001ff */
[----:B-1----:R-:W-:-:S04]  /*49d0*/  MOV R13, 0x80000000 ;  /* 0x80000000000d7802 */ /* 0x002fc80000000f00 */
[----:B------:R1:W2:Y:S03]  /*49e0*/  SYNCS.PHASECHK.TRANS64.TRYWAIT P0, [R0+URZ+0x36448], R13 ;  /* 0x0364480d000075a7 */ /* 0x0002a600080011ff */
[----:B--2---:R-:W-:Y:S05]  /*49f0*/  @!P0 NANOSLEEP.SYNCS 0x989680 ;  /* 0x009896800000895d */ /* 0x004fea0003900000 */
[----:B------:R-:W2:Y:S02]  /*4a00*/  @!P0 SYNCS.PHASECHK.TRANS64 P0, [R0+URZ+0x36448], R13 ;  /* 0x0364480d000085a7 */ /* 0x000ea400080010ff */
[----:B--2---:R-:W-:Y:S05]  /*4a10*/  @!P0 BRA `(.L_x_28) ;  /* 0xfffffffc00e88947 */ /* 0x004fea000383ffff */
[----:B------:R-:W-:Y:S05]  /*4a20*/  BRA `(.L_x_65) ;  /* 0xffffffd400d07947 */ /* 0x000fea000383ffff */
.L_x_29:
[----:B------:R-:W-:Y:S01]  /*4a30*/  HFMA2 R12, -RZ, RZ, -0.0 , 0 ;  /* 0x80000000ff0c7431 */ /* 0x000fe200000001ff */
[----:B-1----:R-:W-:-:S04]  /*4a40*/  MOV R13, 0x80000000 ;  /* 0x80000000000d7802 */ /* 0x002fc80000000f00 */
[----:B------:R1:W2:Y:S03]  /*4a50*/  SYNCS.PHASECHK.TRANS64.TRYWAIT P0, [R0+URZ+0x36450], R13 ;  /* 0x0364500d000075a7 */ /* 0x0002a600080011ff */
[----:B--2---:R-:W-:Y:S05]  /*4a60*/  @!P0 NANOSLEEP.SYNCS 0x989680 ;  /* 0x009896800000895d */ /* 0x004fea0003900000 */
[----:B------:R-:W2:Y:S02]  /*4a70*/  @!P0 SYNCS.PHASECHK.TRANS64 P0, [R0+URZ+0x36450], R13 ;  /* 0x0364500d000085a7 */ /* 0x000ea400080010ff */
[----:B--2---:R-:W-:Y:S05]  /*4a80*/  @!P0 BRA `(.L_x_29) ;  /* 0xfffffffc00e88947 */ /* 0x004fea000383ffff */
[----:B------:R-:W-:Y:S05]  /*4a90*/  BRA `(.L_x_66) ;  /* 0xffffffd8000c7947 */ /* 0x000fea000383ffff */
.L_x_30:
[----:B------:R-:W-:Y:S01]  /*4aa0*/  HFMA2 R40, -RZ, RZ, -0.0 , 0 ;  /* 0x80000000ff287431 */ /* 0x000fe200000001ff */
[----:B-1----:R-:W-:-:S04]  /*4ab0*/  MOV R41, 0x80000000 ;  /* 0x8000000000297802 */ /* 0x002fc80000000f00 */
[----:B------:R1:W2:Y:S03]  /*4ac0*/  SYNCS.PHASECHK.TRANS64.TRYWAIT P0, [R0+URZ+0x36458], R41 ;  /* 0x03645829000075a7 */ /* 0x0002a600080011ff */
[----:B--2---:R-:W-:Y:S05]  /*4ad0*/  @!P0 NANOSLEEP.SYNCS 0x989680 ;  /* 0x009896800000895d */ /* 0x004fea0003900000 */
[----:B------:R-:W2:Y:S02]  /*4ae0*/  @!P0 SYNCS.PHASECHK.TRANS64 P0, [R0+URZ+0x36458], R41 ;  /* 0x03645829000085a7 */ /* 0x000ea400080010ff */
[----:B--2---:R-:W-:Y:S05]  /*4af0*/  @!P0 BRA `(.L_x_30) ;  /* 0xfffffffc00e88947 */ /* 0x004fea000383ffff */
[----:B------:R-:W-:Y:S05]  /*4b00*/  BRA `(.L_x_67) ;  /* 0xffffffd800847947 */ /* 0x000fea000383ffff */
.L_x_31:
[----:B--2---:R2:W3:Y:S02]  /*4b10*/  SYNCS.PHASECHK.TRANS64.TRYWAIT P0, [R0+URZ+0x36430], RZ ;  /* 0x036430ff000075a7 */ /* 0x0044e400080011ff */
[----:B---3--:R-:W-:Y:S05]  /*4b20*/  @!P0 NANOSLEEP.SYNCS 0x989680 ;  /* 0x009896800000895d */ /* 0x008fea0003900000 */
[----:B------:R-:W3:Y:S02]  /*4b30*/  @!P0 SYNCS.PHASECHK.TRANS64 P0, [R0+URZ+0x36430], RZ ;  /* 0x036430ff000085a7 */ /* 0x000ee400080010ff */
[----:B---3--:R-:W-:Y:S05]  /*4b40*/  @!P0 BRA `(.L_x_31) ;  /* 0xfffffffc00f08947 */ /* 0x008fea000383ffff */
[----:B------:R-:W-:Y:S05]  /*4b50*/  BRA `(.L_x_68) ;  /* 0xffffffd800bc7947 */ /* 0x000fea000383ffff */
.L_x_32:
[----:B---3--:R3:W4:Y:S02]  /*4b60*/  SYNCS.PHASECHK.TRANS64.TRYWAIT P0, [R0+URZ+0x36438], RZ ;  /* 0x036438ff000075a7 */ /* 0x00872400080011ff */
[----:B----4-:R-:W-:Y:S05]  /*4b70*/  @!P0 NANOSLEEP.SYNCS 0x989680 ;  /* 0x009896800000895d */ /* 0x010fea0003900000 */
[----:B------:R-:W4:Y:S02]  /*4b80*/  @!P0 SYNCS.PHASECHK.TRANS64 P0, [R0+URZ+0x36438], RZ ;  /* 0x036438ff000085a7 */ /* 0x000f2400080010ff */
[----:B----4-:R-:W-:Y:S05]  /*4b90*/  @!P0 BRA `(.L_x_32) ;  /* 0xfffffffc00f08947 */ /* 0x010fea000383ffff */
[----:B------:R-:W-:Y:S05]  /*4ba0*/  BRA `(.L_x_69) ;  /* 0xffffffd800f47947 */ /* 0x000fea000383ffff */
.L_x_33:
[----:B----4-:R4:W5:Y:S02]  /*4bb0*/  SYNCS.PHASECHK.TRANS64.TRYWAIT P0, [R0+URZ+0x36440], RZ ;  /* 0x036440ff000075a7 */ /* 0x01096400080011ff */
[----:B-----5:R-:W-:Y:S05]  /*4bc0*/  @!P0 NANOSLEEP.SYNCS 0x989680 ;  /* 0x009896800000895d */ /* 0x020fea0003900000 */
[----:B------:R-:W5:Y:S02]  /*4bd0*/  @!P0 SYNCS.PHASECHK.TRANS64 P0, [R0+URZ+0x36440], RZ ;  /* 0x036440ff000085a7 */ /* 0x000f6400080010ff */
[----:B-----5:R-:W-:Y:S05]  /*4be0*/  @!P0 BRA `(.L_x_33) ;  /* 0xfffffffc00f08947 */ /* 0x020fea000383ffff */
[----:B------:R-:W-:Y:S05]  /*4bf0*/  BRA `(.L_x_70) ;  /* 0xffffffdc002c7947 */ /* 0x000fea000383ffff */
.L_x_34:
[----:B-1----:R1:W5:Y:S02]  /*4c00*/  SYNCS.PHASECHK.TRANS64.TRYWAIT P0, [R0+URZ+0x36448], RZ ;  /* 0x036448ff000075a7 */ /* 0x00236400080011ff */
[----:B-----5:R-:W-:Y:S05]  /*4c10*/  @!P0 NANOSLEEP.SYNCS 0x989680 ;  /* 0x009896800000895d */ /* 0x020fea0003900000 */
[----:B------:R-:W5:Y:S02]  /*4c20*/  @!P0 SYNCS.PHASECHK.TRANS64 P0, [R0+URZ+0x36448], RZ ;  /* 0x036448ff000085a7 */ /* 0x000f6400080010ff */
[----:B-----5:R-:W-:Y:S05]  /*4c30*/  @!P0 BRA `(.L_x_34) ;  /* 0xfffffffc00f08947 */ /* 0x020fea000383ffff */
[----:B------:R-:W-:Y:S05]  /*4c40*/  BRA `(.L_x_71) ;  /* 0xffffffdc00a07947 */ /* 0x000fea000383ffff */
.L_x_35:
[----:B-1----:R1:W5:Y:S02]  /*4c50*/  SYNCS.PHASECHK.TRANS64.TRYWAIT P0, [R0+URZ+0x36450], RZ ;  /* 0x036450ff000075a7 */ /* 0x00236400080011ff */
[----:B-----5:R-:W-:Y:S05]  /*4c60*/  @!P0 NANOSLEEP.SYNCS 0x989680 ;  /* 0x009896800000895d */ /* 0x020fea0003900000 */
[----:B------:R-:W5:Y:S02]  /*4c70*/  @!P0 SYNCS.PHASECHK.TRANS64 P0, [R0+URZ+0x36450], RZ ;  /* 0x036450ff000085a7 */ /* 0x000f6400080010ff */
[----:B-----5:R-:W-:Y:S05]  /*4c80*/  @!P0 BRA `(.L_x_35) ;  /* 0xfffffffc00f08947 */ /* 0x020fea000383ffff */
[----:B------:R-:W-:Y:S05]  /*4c90*/  BRA `(.L_x_72) ;  /* 0xffffffdc00d87947 */ /* 0x000fea000383ffff */
.L_x_36:
[----:B-1----:R1:W5:Y:S02]  /*4ca0*/  SYNCS.PHASECHK.TRANS64.TRYWAIT P0, [R0+URZ+0x36458], RZ ;  /* 0x036458ff000075a7 */ /* 0x00236400080011ff */
[----:B-----5:R-:W-:Y:S05]  /*4cb0*/  @!P0 NANOSLEEP.SYNCS 0x989680 ;  /* 0x009896800000895d */ /* 0x020fea0003900000 */
[----:B------:R-:W5:Y:S02]  /*4cc0*/  @!P0 SYNCS.PHASECHK.TRANS64 P0, [R0+URZ+0x36458], RZ ;  /* 0x036458ff000085a7 */ /* 0x000f6400080010ff */
[----:B-----5:R-:W-:Y:S05]  /*4cd0*/  @!P0 BRA `(.L_x_36) ;  /* 0xfffffffc00f08947 */ /* 0x020fea000383ffff */
[----:B------:R-:W-:Y:S05]  /*4ce0*/  BRA `(.L_x_73) ;  /* 0xffffffe000107947 */ /* 0x000fea000383ffff */
.L_x_40:
[----:B------:R-:W-:-:S07]  /*4cf0*/  MOV R5, R4 ;  /* 0x0000000400057202 */ /* 0x000fce0000000f00 */
.L_x_74:
[----:B-1----:R1:W2:Y:S02]  /*4d00*/  SYNCS.PHASECHK.TRANS64.TRYWAIT P1, [R2+URZ+0x36490], R5 ;  /* 0x03649005020075a7 */ /* 0x0022a400080211ff */
[----:B--2---:R-:W-:Y:S05]  /*4d10*/  @!P1 NANOSLEEP.SYNCS 0x989680 ;  /* 0x009896800000995d */ /* 0x004fea0003900000 */
[----:B------:R-:W2:Y:S02]  /*4d20*/  @!P1 SYNCS.PHASECHK.TRANS64 P1, [R2+URZ+0x36490], R5 ;  /* 0x03649005020095a7 */ /* 0x000ea400080210ff */
[----:B--2---:R-:W-:Y:S05]  /*4d30*/  @!P1 BRA `(.L_x_74) ;  /* 0xfffffffc00f09947 */ /* 0x004fea000383ffff */
[----:B------:R-:W-:Y:S05]  /*4d40*/  BRA `(.L_x_75) ;  /* 0xffffffe400347947 */ /* 0x000fea000383ffff */
        .weak           $__internal_0_$__cuda_sm10x_tcgen05_guardrail_trap_col_being_dealloced_not_returned_by_alloc
        .type           $__internal_0_$__cuda_sm10x_tcgen05_guardrail_trap_col_being_dealloced_not_returned_by_alloc,@function
        .size           $__internal_0_$__cuda_sm10x_tcgen05_guardrail_trap_col_being_dealloced_not_returned_by_alloc,($__internal_1_$__cuda_sm10x_tcgen05_guardrail_trap_phase_invalid_during_alloc - $__internal_0_$__cuda_sm10x_tcgen05_guardrail_trap_col_being_dealloced_not_returned_by_alloc)
$__internal_0_$__cuda_sm10x_tcgen05_guardrail_trap_col_being_dealloced_not_returned_by_alloc:
[----:B------:R-:W-:Y:S05]  /*4d50*/  BPT.TRAP 0x1 ;  /* 0x000000040000795c */ /* 0x000fea0000300000 */
[----:B------:R-:W-:-:S04]  /*4d60*/  HFMA2 R3, -RZ, RZ, 0, 0 ;  /* 0x00000000ff037431 */ /* 0x000fc800000001ff */
[----:B------:R-:W-:Y:S05]  /*4d70*/  RET.REL.NODEC R2 `(_ZN9deep_gemm24sm100_fp8_gemm_1d1d_implILN4cute4UMMA5MajorE0ELS3_0ELj0ELj24576ELj1536ELj64ELj192ELj128ELj1ELj128ELj128ELj128ELj6ELj128ELj128ELj1ELb0ELj128ELNS_8GemmTypeE0ELb0EN7cutlass10bfloat16_tENS_16EpilogueIdentityEEEvPijjj14CUtensorMap_stS9_S9_S9_S9_) ;  /* 0xffffffb002a07950 */ /* 0x000fea0003c3ffff */
        .weak           $__internal_1_$__cuda_sm10x_tcgen05_guardrail_trap_phase_invalid_during_alloc
        .type           $__internal_1_$__cuda_sm10x_tcgen05_guardrail_trap_phase_invalid_during_alloc,@function
        .size           $__internal_1_$__cuda_sm10x_tcgen05_guardrail_trap_phase_invalid_during_alloc,($__internal_2_$__cuda_sm10x_tcgen05_guardrail_trap_unallocated_columns_being_dealloced - $__internal_1_$__cuda_sm10x_tcgen05_guardrail_trap_phase_invalid_during_alloc)
$__internal_1_$__cuda_sm10x_tcgen05_guardrail_trap_phase_invalid_during_alloc:
[----:B------:R-:W-:Y:S05]  /*4d80*/  BPT.TRAP 0x1 ;  /* 0x000000040000795c */ /* 0x000fea0000300000 */
[----:B------:R-:W-:-:S04]  /*4d90*/  MOV R5, 0x0 ;  /* 0x0000000000057802 */ /* 0x000fc80000000f00 */
[----:B------:R-:W-:Y:S05]  /*4da0*/  RET.REL.NODEC R4 `(_ZN9deep_gemm24sm100_fp8_gemm_1d1d_implILN4cute4UMMA5MajorE0ELS3_0ELj0ELj24576ELj1536ELj64ELj192ELj128ELj1ELj128ELj128ELj128ELj6ELj128ELj128ELj1ELb0ELj128ELNS_8GemmTypeE0ELb0EN7cutlass10bfloat16_tENS_16EpilogueIdentityEEEvPijjj14CUtensorMap_stS9_S9_S9_S9_) ;  /* 0xffffffb004947950 */ /* 0x000fea0003c3ffff */
        .weak           $__internal_2_$__cuda_sm10x_tcgen05_guardrail_trap_unallocated_columns_being_dealloced
        .type           $__internal_2_$__cuda_sm10x_tcgen05_guardrail_trap_unallocated_columns_being_dealloced,@function
        .size           $__internal_2_$__cuda_sm10x_tcgen05_guardrail_trap_unallocated_columns_being_dealloced,($__internal_3_$__cuda_sm20_div_u16 - $__internal_2_$__cuda_sm10x_tcgen05_guardrail_trap_unallocated_columns_being_dealloced)
$__internal_2_$__cuda_sm10x_tcgen05_guardrail_trap_unallocated_columns_being_dealloced:
[----:B------:R-:W-:Y:S05]  /*4db0*/  BPT.TRAP 0x1 ;  /* 0x000000040000795c */ /* 0x000fea0000300000 */
[----:B------:R-:W-:-:S04]  /*4dc0*/  HFMA2 R3, -RZ, RZ, 0, 0 ;  /* 0x00000000ff037431 */ /* 0x000fc800000001ff */
[----:B------:R-:W-:Y:S05]  /*4dd0*/  RET.REL.NODEC R2 `(_ZN9deep_gemm24sm100_fp8_gemm_1d1d_implILN4cute4UMMA5MajorE0ELS3_0ELj0ELj24576ELj1536ELj64ELj192ELj128ELj1ELj128ELj128ELj128ELj6ELj128ELj128ELj1ELb0ELj128ELNS_8GemmTypeE0ELb0EN7cutlass10bfloat16_tENS_16EpilogueIdentityEEEvPijjj14CUtensorMap_stS9_S9_S9_S9_) ;  /* 0xffffffb002887950 */ /* 0x000fea0003c3ffff */
        .weak           $__internal_3_$__cuda_sm20_div_u16
        .type           $__internal_3_$__cuda_sm20_div_u16,@function
        .size           $__internal_3_$__cuda_sm20_div_u16,(.L_x_80 - $__internal_3_$__cuda_sm20_div_u16)
$__internal_3_$__cuda_sm20_div_u16:
[----:B------:R-:W1:Y:S01]  /*4de0*/  I2F.U16 R7, R10 ;  /* 0x0000000a00077306 */ /* 0x000e620000101000 */
[----:B------:R-:W-:-:S07]  /*4df0*/  IMAD.MOV.U32 R6, RZ, RZ, 0x4b800000 ;  /* 0x4b800000ff067424 */ /* 0x000fce00078e00ff */
[----:B------:R-:W-:Y:S01]  /*4e00*/  I2F.U16.RZ R11, R11 ;  /* 0x0000000b000b7306 */ /* 0x000fe2000010d000 */
[C---:B-1----:R-:W-:Y:S02]  /*4e10*/  FSETP.GEU.AND P1, PT, |R7|.reuse, 1.175494350822287508e-38, PT ;  /* 0x008000000700780b */ /* 0x042fe40003f2e200 */
[----:B------:R-:W-:Y:S02]  /*4e20*/  FSETP.GT.AND P3, PT, |R7|, 8.50705917302346158658e+37, PT ;  /* 0x7e8000000700780b */ /* 0x000fe40003f64200 */
[----:B------:R-:W-:Y:S02]  /*4e30*/  FSEL R6, R6, 1, !P1 ;  /* 0x3f80000006067808 */ /* 0x000fe40004800000 */
[----:B------:R-:W-:Y:S02]  /*4e40*/  ISETP.NE.U32.AND P1, PT, R10, RZ, PT ;  /* 0x000000ff0a00720c */ /* 0x000fe40003f25070 */
[----:B------:R-:W-:-:S05]  /*4e50*/  FSEL R6, R6, 0.25, !P3 ;  /* 0x3e80000006067808 */ /* 0x000fca0005800000 */
[----:B------:R-:W-:-:S06]  /*4e60*/  FMUL R7, R7, R6 ;  /* 0x0000000607077220 */ /* 0x000fcc0000400000 */
[----:B------:R-:W1:Y:S02]  /*4e70*/  MUFU.RCP R7, R7 ;  /* 0x0000000700077308 */ /* 0x000e640000001000 */
[----:B-1----:R-:W-:Y:S01]  /*4e80*/  FMUL R6, R6, R7 ;  /* 0x0000000706067220 */ /* 0x002fe20000400000 */
[----:B------:R-:W-:-:S03]  /*4e90*/  HFMA2 R7, -RZ, RZ, 0, 0 ;  /* 0x00000000ff077431 */ /* 0x000fc600000001ff */
[----:B------:R-:W-:-:S04]  /*4ea0*/  VIADD R6, R6, 0x2 ;  /* 0x0000000206067836 */ /* 0x000fc80000000000 */
[----:B------:R-:W-:-:S04]  /*4eb0*/  FMUL.RZ R6, R11, R6 ;  /* 0x000000060b067220 */ /* 0x000fc8000040c000 */
[----:B------:R1:W2:Y:S02]  /*4ec0*/  F2I.U32.TRUNC.NTZ R41, R6 ;  /* 0x0000000600297305 */ /* 0x0002a4000020f000 */
[----:B-1----:R-:W-:Y:S01]  /*4ed0*/  IMAD.MOV.U32 R6, RZ, RZ, R5 ;  /* 0x000000ffff067224 */ /* 0x002fe200078e0005 */
[----:B--2---:R-:W-:Y:S02]  /*4ee0*/  LOP3.LUT R41, R41, 0xffff, RZ, 0xc0, !PT ;  /* 0x0000ffff29297812 */ /* 0x004fe400078ec0ff */
[----:B------:R-:W-:Y:S01]  /*4ef0*/  @!P1 MOV R41, 0xffffffff ;  /* 0xffffffff00299802 */ /* 0x000fe20000000f00 */
[----:B------:R-:W-:Y:S06]  /*4f00*/  RET.REL.NODEC R6 `(_ZN9deep_gemm24sm100_fp8_gemm_1d1d_implILN4cute4UMMA5MajorE0ELS3_0ELj0ELj24576ELj1536ELj64ELj192ELj128ELj1ELj128ELj128ELj128ELj6ELj128ELj128ELj1ELb0ELj128ELNS_8GemmTypeE0ELb0EN7cutlass10bfloat16_tENS_16EpilogueIdentityEEEvPijjj14CUtensorMap_stS9_S9_S9_S9_) ;  /* 0xffffffb0063c7950 */ /* 0x000fec0003c3ffff */
.L_x_76:
[----:B------:R-:W-:-:S00]  /*4f10*/  BRA `(.L_x_76) ;  /* 0xfffffffc00fc7947 */ /* 0x000fc0000383ffff */
[----:B------:R-:W-:-:S00]  /*4f20*/  NOP ;  /* 0x0000000000007918 */ /* 0x000fc00000000000 */
        /* <DEDUP_REMOVED lines=13> */
.L_x_80:


//--------------------- .nv.shared._ZN9deep_gemm24sm100_fp8_gemm_1d1d_implILN4cute4UMMA5MajorE0ELS3_0ELj0ELj24576ELj1536ELj64ELj192ELj128ELj1ELj128ELj128ELj128ELj6ELj128ELj128ELj1ELb0ELj128ELNS_8GemmTypeE0ELb0EN7cutlass10bfloat16_tENS_16EpilogueIdentityEEEvPijjj14CUtensorMap_stS9_S9_S9_S9_ --------------------------
	.section	.nv.shared._ZN9deep_gemm24sm100_fp8_gemm_1d1d_implILN4cute4UMMA5MajorE0ELS3_0ELj0ELj24576ELj1536ELj64ELj192ELj128ELj1ELj128ELj128ELj128ELj6ELj128ELj128ELj1ELb0ELj128ELNS_8GemmTypeE0ELb0EN7cutlass10bfloat16_tENS_16EpilogueIdentityEEEvPijjj14CUtensorMap_stS9_S9_S9_S9_,"aw",@nobits
	.sectionflags	@""
	.align	1024
	.zero		1024


//--------------------- .nv.shared.reserved.0     --------------------------
	.section	.nv.shared.reserved.0,"aw",@nobits
	.align	8
	.weak		__nv_reservedSMEM_offset_0_alias
	.size		__nv_reservedSMEM_offset_0_alias, 0, 64
	.other		__nv_reservedSMEM_offset_0_alias,@"STO_CUDA_RESERVED_SHARED STV_DEFAULT"
__nv_reservedSMEM_offset_0_alias:
	.zero		0
.nv.shared.reserved.0:
	.zero		64
	.weak		__nv_reservedSMEM_allocation_phase
	.type		__nv_reservedSMEM_allocation_phase,@object
	.size		__nv_reservedSMEM_allocation_phase,(.L_0 - __nv_reservedSMEM_allocation_phase)
__nv_reservedSMEM_allocation_phase:
	.zero		1
.L_0:
	.zero		7
	.weak		__nv_reservedSMEM_devtool_atexit_pc
	.type		__nv_reservedSMEM_devtool_atexit_pc,@object
	.size		__nv_reservedSMEM_devtool_atexit_pc,(__nv_reservedSMEM_allocation_mask - __nv_reservedSMEM_devtool_atexit_pc)
__nv_reservedSMEM_devtool_atexit_pc:
	.zero		8
	.weak		__nv_reservedSMEM_allocation_mask
	.type		__nv_reservedSMEM_allocation_mask,@object
	.size		__nv_reservedSMEM_allocation_mask,(.L_2 - __nv_reservedSMEM_allocation_mask)
__nv_reservedSMEM_allocation_mask:
	.zero		4
.L_2:


//--------------------- .nv.global                --------------------------
	.section	.nv.global,"aw",@nobits
.nv.global:
	.type		_ZN45_INTERNAL_ac6aa047_9_kernel_cu_be6d236f_944964cute1_E,@object
	.size		_ZN45_INTERNAL_ac6aa047_9_kernel_cu_be6d236f_944964cute1_E,(_ZN45_INTERNAL_ac6aa047_9_kernel_cu_be6d236f_944964cuda3std3__45__cpo6cbeginE - _ZN45_INTERNAL_ac6aa047_9_kernel_cu_be6d236f_944964cute1_E)
_ZN45_INTERNAL_ac6aa047_9_kernel_cu_be6d236f_944964cute1_E:
	.zero		1
	.type		_ZN45_INTERNAL_ac6aa047_9_kernel_cu_be6d236f_944964cuda3std3__45__cpo6cbeginE,@object
	.size		_ZN45_INTERNAL_ac6aa047_9_kernel_cu_be6d236f_944964cuda3std3__45__cpo6cbeginE,(_ZN45_INTERNAL_ac6aa047_9_kernel_cu_be6d236f_944964cuda3std3__48in_placeE - _ZN45_INTERNAL_ac6aa047_9_kernel_cu_be6d236f_944964cuda3std3__45__cpo6cbeginE)
_ZN45_INTERNAL_ac6aa047_9_kernel_cu_be6d236f_944964cuda3std3__45__cpo6cbeginE:
	.zero		1
	.type		_ZN45_INTERNAL_ac6aa047_9_kernel_cu_be6d236f_944964cuda3std3__48in_placeE,@object
	.size		_ZN45_INTERNAL_ac6aa047_9_kernel_cu_be6d236f_944964cuda3std3__48in_placeE,(_ZN45_INTERNAL_ac6aa047_9_kernel_cu_be6d236f_944964cuda3std6ranges3__45__cpo9iter_moveE - _ZN45_INTERNAL_ac6aa047_9_kernel_cu_be6d236f_944964cuda3std3__48in_placeE)
_ZN45_INTERNAL_ac6aa047_9_kernel_cu_be6d236f_944964cuda3std3__48in_placeE:
	.zero		1
	.type		_ZN45_INTERNAL_ac6aa047_9_kernel_cu_be6d236f_944964cuda3std6ranges3__45__cpo9iter_moveE,@object
	.size		_ZN45_INTERNAL_ac6aa047_9_kernel_cu_be6d236f_944964cuda3std6ranges3__45__cpo9iter_moveE,(_ZN45_INTERNAL_ac6aa047_9_kernel_cu_be6d236f_944964cuda3std3__45__cpo5beginE - _ZN45_INTERNAL_ac6aa047_9_kernel_cu_be6d236f_944964cuda3std6ranges3__45__cpo9iter_moveE)
_ZN45_INTERNAL_ac6aa047_9_kernel_cu_be6d236f_944964cuda3std6ranges3__45__cpo9iter_moveE:
	.zero		1
	.type		_ZN45_INTERNAL_ac6aa047_9_kernel_cu_be6d236f_944964cuda3std3__45__cpo5beginE,@object
	.size		_ZN45_INTERNAL_ac6aa047_9_kernel_cu_be6d236f_944964cuda3std3__45__cpo5beginE,(_ZN45_INTERNAL_ac6aa047_9_kernel_cu_be6d236f_944964cuda3std3__447_GLOBAL__N__ac6aa047_9_kernel_cu_be6d236f_944966ignoreE - _ZN45_INTERNAL_ac6aa047_9_kernel_cu_be6d236f_944964cuda3std3__45__cpo5beginE)
_ZN45_INTERNAL_ac6aa047_9_kernel_cu_be6d236f_944964cuda3std3__45__cpo5beginE:
	.zero		1
	.type		_ZN45_INTERNAL_ac6aa047_9_kernel_cu_be6d236f_944964cuda3std3__447_GLOBAL__N__ac6aa047_9_kernel_cu_be6d236f_944966ignoreE,@object
	.size		_ZN45_INTERNAL_ac6aa047_9_kernel_cu_be6d236f_944964cuda3std3__447_GLOBAL__N__ac6aa047_9_kernel_cu_be6d236f_944966ignoreE,(_ZN45_INTERNAL_ac6aa047_9_kernel_cu_be6d236f_944964cute7productE - _ZN45_INTERNAL_ac6aa047_9_kernel_cu_be6d236f_944964cuda3std3__447_GLOBAL__N__ac6aa047_9_kernel_cu_be6d236f_944966ignoreE)
_ZN45_INTERNAL_ac6aa047_9_kernel_cu_be6d236f_944964cuda3std3__447_GLOBAL__N__ac6aa047_9_kernel_cu_be6d236f_944966ignoreE:
	.zero		1
	.type		_ZN45_INTERNAL_ac6aa047_9_kernel_cu_be6d236f_944964cute7productE,@object
	.size		_ZN45_INTERNAL_ac6aa047_9_kernel_cu_be6d236f_944964cute7productE,(_ZN45_INTERNAL_ac6aa047_9_kernel_cu_be6d236f_944964cuda3std3__45__cpo3endE - _ZN45_INTERNAL_ac6aa047_9_kernel_cu_be6d236f_944964cute7productE)
_ZN45_INTERNAL_ac6aa047_9_kernel_cu_be6d236f_944964cute7productE:
	.zero		1
	.type		_ZN45_INTERNAL_ac6aa047_9_kernel_cu_be6d236f_944964cuda3std3__45__cpo3endE,@object
	.size		_ZN45_INTERNAL_ac6aa047_9_kernel_cu_be6d236f_944964cuda3std3__45__cpo3endE,(_ZN45_INTERNAL_ac6aa047_9_kernel_cu_be6d236f_944964cuda3std3__419piecewise_constructE - _ZN45_INTERNAL_ac6aa047_9_kernel_cu_be6d236f_944964cuda3std3__45__cpo3endE)
_ZN45_INTERNAL_ac6aa047_9_kernel_cu_be6d236f_944964cuda3std3__45__cpo3endE:
	.zero		1
	.type		_ZN45_INTERNAL_ac6aa047_9_kernel_cu_be6d236f_944964cuda3std3__419piecewise_constructE,@object
	.size		_ZN45_INTERNAL_ac6aa047_9_kernel_cu_be6d236f_944964cuda3std3__419piecewise_constructE,(_ZN45_INTERNAL_ac6aa047_9_kernel_cu_be6d236f_944964cuda3std3__45__cpo4cendE - _ZN45_INTERNAL_ac6aa047_9_kernel_cu_be6d236f_944964cuda3std3__419piecewise_constructE)
_ZN45_INTERNAL_ac6aa047_9_kernel_cu_be6d236f_944964cuda3std3__419piecewise_constructE:
	.zero		1
	.type		_ZN45_INTERNAL_ac6aa047_9_kernel_cu_be6d236f_944964cuda3std3__45__cpo4cendE,@object
	.size		_ZN45_INTERNAL_ac6aa047_9_kernel_cu_be6d236f_944964cuda3std3__45__cpo4cendE,(_ZN45_INTERNAL_ac6aa047_9_kernel_cu_be6d236f_944964cuda3std6ranges3__45__cpo4swapE - _ZN45_INTERNAL_ac6aa047_9_kernel_cu_be6d236f_944964cuda3std3__45__cpo4cendE)
_ZN45_INTERNAL_ac6aa047_9_kernel_cu_be6d236f_944964cuda3std3__45__cpo4cendE:
	.zero		1
	.type		_ZN45_INTERNAL_ac6aa047_9_kernel_cu_be6d236f_944964cuda3std6ranges3__45__cpo4swapE,@object
	.size		_ZN45_INTERNAL_ac6aa047_9_kernel_cu_be6d236f_944964cuda3std6ranges3__45__cpo4swapE,(.L_10 - _ZN45_INTERNAL_ac6aa047_9_kernel_cu_be6d236f_944964cuda3std6ranges3__45__cpo4swapE)
_ZN45_INTERNAL_ac6aa047_9_kernel_cu_be6d236f_944964cuda3std6ranges3__45__cpo4swapE:
	.zero		1
.L_10:


//--------------------- .nv.constant0._ZN9deep_gemm24sm100_fp8_gemm_1d1d_implILN4cute4UMMA5MajorE0ELS3_0ELj0ELj24576ELj1536ELj64ELj192ELj128ELj1ELj128ELj128ELj128ELj6ELj128ELj128ELj1ELb0ELj128ELNS_8GemmTypeE0ELb0EN7cutlass10bfloat16_tENS_16EpilogueIdentityEEEvPijjj14CUtensorMap_stS9_S9_S9_S9_ --------------------------
	.section	.nv.constant0._ZN9deep_gemm24sm100_fp8_gemm_1d1d_implILN4cute4UMMA5MajorE0ELS3_0ELj0ELj24576ELj1536ELj64ELj192ELj128ELj1ELj128ELj128ELj128ELj6ELj128ELj128ELj1ELb0ELj128ELNS_8GemmTypeE0ELb0EN7cutlass10bfloat16_tENS_16EpilogueIdentityEEEvPijjj14CUtensorMap_stS9_S9_S9_S9_,"a",@progbits
	.sectionflags	@""
	.align	4
.nv.constant0._ZN9deep_gemm24sm100_fp8_gemm_1d1d_implILN4cute4UMMA5MajorE0ELS3_0ELj0ELj24576ELj1536ELj64ELj192ELj128ELj1ELj128ELj128ELj128ELj6ELj128ELj128ELj1ELb0ELj128ELNS_8GemmTypeE0ELb0EN7cutlass10bfloat16_tENS_16EpilogueIdentityEEEvPijjj14CUtensorMap_stS9_S9_S9_S9_:
	.zero		1600


//--------------------- SYMBOLS --------------------------

	.type		.nv.reservedSmem.offset0,@object
	.size		.nv.reservedSmem.offset0,0x4
	.type		.nv.reservedSmem.cap,@object
	.size		.nv.reservedSmem.cap,0x4
